//
// Generated by NVIDIA NVVM Compiler
//
// Compiler Build ID: CL-36424714
// Cuda compilation tools, release 13.0, V13.0.88
// Based on NVVM 20.0.0
//

.version 9.0
.target sm_100
.address_size 64

	// .globl	_Z11brute_forcePyS_S_PVi
.const .align 4 .b8 PC_1_CUDA[224] = {57, 0, 0, 0, 49, 0, 0, 0, 41, 0, 0, 0, 33, 0, 0, 0, 25, 0, 0, 0, 17, 0, 0, 0, 9, 0, 0, 0, 1, 0, 0, 0, 58, 0, 0, 0, 50, 0, 0, 0, 42, 0, 0, 0, 34, 0, 0, 0, 26, 0, 0, 0, 18, 0, 0, 0, 10, 0, 0, 0, 2, 0, 0, 0, 59, 0, 0, 0, 51, 0, 0, 0, 43, 0, 0, 0, 35, 0, 0, 0, 27, 0, 0, 0, 19, 0, 0, 0, 11, 0, 0, 0, 3, 0, 0, 0, 60, 0, 0, 0, 52, 0, 0, 0, 44, 0, 0, 0, 36, 0, 0, 0, 63, 0, 0, 0, 55, 0, 0, 0, 47, 0, 0, 0, 39, 0, 0, 0, 31, 0, 0, 0, 23, 0, 0, 0, 15, 0, 0, 0, 7, 0, 0, 0, 62, 0, 0, 0, 54, 0, 0, 0, 46, 0, 0, 0, 38, 0, 0, 0, 30, 0, 0, 0, 22, 0, 0, 0, 14, 0, 0, 0, 6, 0, 0, 0, 61, 0, 0, 0, 53, 0, 0, 0, 45, 0, 0, 0, 37, 0, 0, 0, 29, 0, 0, 0, 21, 0, 0, 0, 13, 0, 0, 0, 5, 0, 0, 0, 28, 0, 0, 0, 20, 0, 0, 0, 12, 0, 0, 0, 4};
.const .align 4 .b8 PC_2_CUDA[192] = {14, 0, 0, 0, 17, 0, 0, 0, 11, 0, 0, 0, 24, 0, 0, 0, 1, 0, 0, 0, 5, 0, 0, 0, 3, 0, 0, 0, 28, 0, 0, 0, 15, 0, 0, 0, 6, 0, 0, 0, 21, 0, 0, 0, 10, 0, 0, 0, 23, 0, 0, 0, 19, 0, 0, 0, 12, 0, 0, 0, 4, 0, 0, 0, 26, 0, 0, 0, 8, 0, 0, 0, 16, 0, 0, 0, 7, 0, 0, 0, 27, 0, 0, 0, 20, 0, 0, 0, 13, 0, 0, 0, 2, 0, 0, 0, 41, 0, 0, 0, 52, 0, 0, 0, 31, 0, 0, 0, 37, 0, 0, 0, 47, 0, 0, 0, 55, 0, 0, 0, 30, 0, 0, 0, 40, 0, 0, 0, 51, 0, 0, 0, 45, 0, 0, 0, 33, 0, 0, 0, 48, 0, 0, 0, 44, 0, 0, 0, 49, 0, 0, 0, 39, 0, 0, 0, 56, 0, 0, 0, 34, 0, 0, 0, 53, 0, 0, 0, 46, 0, 0, 0, 42, 0, 0, 0, 50, 0, 0, 0, 36, 0, 0, 0, 29, 0, 0, 0, 32};
.const .align 4 .b8 IP_CUDA[256] = {58, 0, 0, 0, 50, 0, 0, 0, 42, 0, 0, 0, 34, 0, 0, 0, 26, 0, 0, 0, 18, 0, 0, 0, 10, 0, 0, 0, 2, 0, 0, 0, 60, 0, 0, 0, 52, 0, 0, 0, 44, 0, 0, 0, 36, 0, 0, 0, 28, 0, 0, 0, 20, 0, 0, 0, 12, 0, 0, 0, 4, 0, 0, 0, 62, 0, 0, 0, 54, 0, 0, 0, 46, 0, 0, 0, 38, 0, 0, 0, 30, 0, 0, 0, 22, 0, 0, 0, 14, 0, 0, 0, 6, 0, 0, 0, 64, 0, 0, 0, 56, 0, 0, 0, 48, 0, 0, 0, 40, 0, 0, 0, 32, 0, 0, 0, 24, 0, 0, 0, 16, 0, 0, 0, 8, 0, 0, 0, 57, 0, 0, 0, 49, 0, 0, 0, 41, 0, 0, 0, 33, 0, 0, 0, 25, 0, 0, 0, 17, 0, 0, 0, 9, 0, 0, 0, 1, 0, 0, 0, 59, 0, 0, 0, 51, 0, 0, 0, 43, 0, 0, 0, 35, 0, 0, 0, 27, 0, 0, 0, 19, 0, 0, 0, 11, 0, 0, 0, 3, 0, 0, 0, 61, 0, 0, 0, 53, 0, 0, 0, 45, 0, 0, 0, 37, 0, 0, 0, 29, 0, 0, 0, 21, 0, 0, 0, 13, 0, 0, 0, 5, 0, 0, 0, 63, 0, 0, 0, 55, 0, 0, 0, 47, 0, 0, 0, 39, 0, 0, 0, 31, 0, 0, 0, 23, 0, 0, 0, 15, 0, 0, 0, 7};
.const .align 4 .b8 E_BIT_CUDA[192] = {32, 0, 0, 0, 1, 0, 0, 0, 2, 0, 0, 0, 3, 0, 0, 0, 4, 0, 0, 0, 5, 0, 0, 0, 4, 0, 0, 0, 5, 0, 0, 0, 6, 0, 0, 0, 7, 0, 0, 0, 8, 0, 0, 0, 9, 0, 0, 0, 8, 0, 0, 0, 9, 0, 0, 0, 10, 0, 0, 0, 11, 0, 0, 0, 12, 0, 0, 0, 13, 0, 0, 0, 12, 0, 0, 0, 13, 0, 0, 0, 14, 0, 0, 0, 15, 0, 0, 0, 16, 0, 0, 0, 17, 0, 0, 0, 16, 0, 0, 0, 17, 0, 0, 0, 18, 0, 0, 0, 19, 0, 0, 0, 20, 0, 0, 0, 21, 0, 0, 0, 20, 0, 0, 0, 21, 0, 0, 0, 22, 0, 0, 0, 23, 0, 0, 0, 24, 0, 0, 0, 25, 0, 0, 0, 24, 0, 0, 0, 25, 0, 0, 0, 26, 0, 0, 0, 27, 0, 0, 0, 28, 0, 0, 0, 29, 0, 0, 0, 28, 0, 0, 0, 29, 0, 0, 0, 30, 0, 0, 0, 31, 0, 0, 0, 32, 0, 0, 0, 1};
.const .align 4 .b8 S1_CUDA[256] = {14, 0, 0, 0, 4, 0, 0, 0, 13, 0, 0, 0, 1, 0, 0, 0, 2, 0, 0, 0, 15, 0, 0, 0, 11, 0, 0, 0, 8, 0, 0, 0, 3, 0, 0, 0, 10, 0, 0, 0, 6, 0, 0, 0, 12, 0, 0, 0, 5, 0, 0, 0, 9, 0, 0, 0, 0, 0, 0, 0, 7, 0, 0, 0, 0, 0, 0, 0, 15, 0, 0, 0, 7, 0, 0, 0, 4, 0, 0, 0, 14, 0, 0, 0, 2, 0, 0, 0, 13, 0, 0, 0, 1, 0, 0, 0, 10, 0, 0, 0, 6, 0, 0, 0, 12, 0, 0, 0, 11, 0, 0, 0, 9, 0, 0, 0, 5, 0, 0, 0, 3, 0, 0, 0, 8, 0, 0, 0, 4, 0, 0, 0, 1, 0, 0, 0, 14, 0, 0, 0, 8, 0, 0, 0, 13, 0, 0, 0, 6, 0, 0, 0, 2, 0, 0, 0, 11, 0, 0, 0, 15, 0, 0, 0, 12, 0, 0, 0, 9, 0, 0, 0, 7, 0, 0, 0, 3, 0, 0, 0, 10, 0, 0, 0, 5, 0, 0, 0, 0, 0, 0, 0, 15, 0, 0, 0, 12, 0, 0, 0, 8, 0, 0, 0, 2, 0, 0, 0, 4, 0, 0, 0, 9, 0, 0, 0, 1, 0, 0, 0, 7, 0, 0, 0, 5, 0, 0, 0, 11, 0, 0, 0, 3, 0, 0, 0, 14, 0, 0, 0, 10, 0, 0, 0, 0, 0, 0, 0, 6, 0, 0, 0, 13};
.const .align 4 .b8 S2_CUDA[256] = {15, 0, 0, 0, 1, 0, 0, 0, 8, 0, 0, 0, 14, 0, 0, 0, 6, 0, 0, 0, 11, 0, 0, 0, 3, 0, 0, 0, 4, 0, 0, 0, 9, 0, 0, 0, 7, 0, 0, 0, 2, 0, 0, 0, 13, 0, 0, 0, 12, 0, 0, 0, 0, 0, 0, 0, 5, 0, 0, 0, 10, 0, 0, 0, 3, 0, 0, 0, 13, 0, 0, 0, 4, 0, 0, 0, 7, 0, 0, 0, 15, 0, 0, 0, 2, 0, 0, 0, 8, 0, 0, 0, 14, 0, 0, 0, 12, 0, 0, 0, 0, 0, 0, 0, 1, 0, 0, 0, 10, 0, 0, 0, 6, 0, 0, 0, 9, 0, 0, 0, 11, 0, 0, 0, 5, 0, 0, 0, 0, 0, 0, 0, 14, 0, 0, 0, 7, 0, 0, 0, 11, 0, 0, 0, 10, 0, 0, 0, 4, 0, 0, 0, 13, 0, 0, 0, 1, 0, 0, 0, 5, 0, 0, 0, 8, 0, 0, 0, 12, 0, 0, 0, 6, 0, 0, 0, 9, 0, 0, 0, 3, 0, 0, 0, 2, 0, 0, 0, 15, 0, 0, 0, 13, 0, 0, 0, 8, 0, 0, 0, 10, 0, 0, 0, 1, 0, 0, 0, 3, 0, 0, 0, 15, 0, 0, 0, 4, 0, 0, 0, 2, 0, 0, 0, 11, 0, 0, 0, 6, 0, 0, 0, 7, 0, 0, 0, 12, 0, 0, 0, 0, 0, 0, 0, 5, 0, 0, 0, 14, 0, 0, 0, 9};
.const .align 4 .b8 S3_CUDA[256] = {10, 0, 0, 0, 0, 0, 0, 0, 9, 0, 0, 0, 14, 0, 0, 0, 6, 0, 0, 0, 3, 0, 0, 0, 15, 0, 0, 0, 5, 0, 0, 0, 1, 0, 0, 0, 13, 0, 0, 0, 12, 0, 0, 0, 7, 0, 0, 0, 11, 0, 0, 0, 4, 0, 0, 0, 2, 0, 0, 0, 8, 0, 0, 0, 13, 0, 0, 0, 7, 0, 0, 0, 0, 0, 0, 0, 9, 0, 0, 0, 3, 0, 0, 0, 4, 0, 0, 0, 6, 0, 0, 0, 10, 0, 0, 0, 2, 0, 0, 0, 8, 0, 0, 0, 5, 0, 0, 0, 14, 0, 0, 0, 12, 0, 0, 0, 11, 0, 0, 0, 15, 0, 0, 0, 1, 0, 0, 0, 13, 0, 0, 0, 6, 0, 0, 0, 4, 0, 0, 0, 9, 0, 0, 0, 8, 0, 0, 0, 15, 0, 0, 0, 3, 0, 0, 0, 0, 0, 0, 0, 11, 0, 0, 0, 1, 0, 0, 0, 2, 0, 0, 0, 12, 0, 0, 0, 5, 0, 0, 0, 10, 0, 0, 0, 14, 0, 0, 0, 7, 0, 0, 0, 1, 0, 0, 0, 10, 0, 0, 0, 13, 0, 0, 0, 0, 0, 0, 0, 6, 0, 0, 0, 9, 0, 0, 0, 8, 0, 0, 0, 7, 0, 0, 0, 4, 0, 0, 0, 15, 0, 0, 0, 14, 0, 0, 0, 3, 0, 0, 0, 11, 0, 0, 0, 5, 0, 0, 0, 2, 0, 0, 0, 12};
.const .align 4 .b8 S4_CUDA[256] = {7, 0, 0, 0, 13, 0, 0, 0, 14, 0, 0, 0, 3, 0, 0, 0, 0, 0, 0, 0, 6, 0, 0, 0, 9, 0, 0, 0, 10, 0, 0, 0, 1, 0, 0, 0, 2, 0, 0, 0, 8, 0, 0, 0, 5, 0, 0, 0, 11, 0, 0, 0, 12, 0, 0, 0, 4, 0, 0, 0, 15, 0, 0, 0, 13, 0, 0, 0, 8, 0, 0, 0, 11, 0, 0, 0, 5, 0, 0, 0, 6, 0, 0, 0, 15, 0, 0, 0, 0, 0, 0, 0, 3, 0, 0, 0, 4, 0, 0, 0, 7, 0, 0, 0, 2, 0, 0, 0, 12, 0, 0, 0, 1, 0, 0, 0, 10, 0, 0, 0, 14, 0, 0, 0, 9, 0, 0, 0, 10, 0, 0, 0, 6, 0, 0, 0, 9, 0, 0, 0, 0, 0, 0, 0, 12, 0, 0, 0, 11, 0, 0, 0, 7, 0, 0, 0, 13, 0, 0, 0, 15, 0, 0, 0, 1, 0, 0, 0, 3, 0, 0, 0, 14, 0, 0, 0, 5, 0, 0, 0, 2, 0, 0, 0, 8, 0, 0, 0, 4, 0, 0, 0, 3, 0, 0, 0, 15, 0, 0, 0, 0, 0, 0, 0, 6, 0, 0, 0, 10, 0, 0, 0, 1, 0, 0, 0, 13, 0, 0, 0, 8, 0, 0, 0, 9, 0, 0, 0, 4, 0, 0, 0, 5, 0, 0, 0, 11, 0, 0, 0, 12, 0, 0, 0, 7, 0, 0, 0, 2, 0, 0, 0, 14};
.const .align 4 .b8 S5_CUDA[256] = {2, 0, 0, 0, 12, 0, 0, 0, 4, 0, 0, 0, 1, 0, 0, 0, 7, 0, 0, 0, 10, 0, 0, 0, 11, 0, 0, 0, 6, 0, 0, 0, 8, 0, 0, 0, 5, 0, 0, 0, 3, 0, 0, 0, 15, 0, 0, 0, 13, 0, 0, 0, 0, 0, 0, 0, 14, 0, 0, 0, 9, 0, 0, 0, 14, 0, 0, 0, 11, 0, 0, 0, 2, 0, 0, 0, 12, 0, 0, 0, 4, 0, 0, 0, 7, 0, 0, 0, 13, 0, 0, 0, 1, 0, 0, 0, 5, 0, 0, 0, 0, 0, 0, 0, 15, 0, 0, 0, 10, 0, 0, 0, 3, 0, 0, 0, 9, 0, 0, 0, 8, 0, 0, 0, 6, 0, 0, 0, 4, 0, 0, 0, 2, 0, 0, 0, 1, 0, 0, 0, 11, 0, 0, 0, 10, 0, 0, 0, 13, 0, 0, 0, 7, 0, 0, 0, 8, 0, 0, 0, 15, 0, 0, 0, 9, 0, 0, 0, 12, 0, 0, 0, 5, 0, 0, 0, 6, 0, 0, 0, 3, 0, 0, 0, 0, 0, 0, 0, 14, 0, 0, 0, 11, 0, 0, 0, 8, 0, 0, 0, 12, 0, 0, 0, 7, 0, 0, 0, 1, 0, 0, 0, 14, 0, 0, 0, 2, 0, 0, 0, 13, 0, 0, 0, 6, 0, 0, 0, 15, 0, 0, 0, 0, 0, 0, 0, 9, 0, 0, 0, 10, 0, 0, 0, 4, 0, 0, 0, 5, 0, 0, 0, 3};
.const .align 4 .b8 S6_CUDA[256] = {12, 0, 0, 0, 1, 0, 0, 0, 10, 0, 0, 0, 15, 0, 0, 0, 9, 0, 0, 0, 2, 0, 0, 0, 6, 0, 0, 0, 8, 0, 0, 0, 0, 0, 0, 0, 13, 0, 0, 0, 3, 0, 0, 0, 4, 0, 0, 0, 14, 0, 0, 0, 7, 0, 0, 0, 5, 0, 0, 0, 11, 0, 0, 0, 10, 0, 0, 0, 15, 0, 0, 0, 4, 0, 0, 0, 2, 0, 0, 0, 7, 0, 0, 0, 12, 0, 0, 0, 9, 0, 0, 0, 5, 0, 0, 0, 6, 0, 0, 0, 1, 0, 0, 0, 13, 0, 0, 0, 14, 0, 0, 0, 0, 0, 0, 0, 11, 0, 0, 0, 3, 0, 0, 0, 8, 0, 0, 0, 9, 0, 0, 0, 14, 0, 0, 0, 15, 0, 0, 0, 5, 0, 0, 0, 2, 0, 0, 0, 8, 0, 0, 0, 12, 0, 0, 0, 3, 0, 0, 0, 7, 0, 0, 0, 0, 0, 0, 0, 4, 0, 0, 0, 10, 0, 0, 0, 1, 0, 0, 0, 13, 0, 0, 0, 11, 0, 0, 0, 6, 0, 0, 0, 4, 0, 0, 0, 3, 0, 0, 0, 2, 0, 0, 0, 12, 0, 0, 0, 9, 0, 0, 0, 5, 0, 0, 0, 15, 0, 0, 0, 10, 0, 0, 0, 11, 0, 0, 0, 14, 0, 0, 0, 1, 0, 0, 0, 7, 0, 0, 0, 6, 0, 0, 0, 0, 0, 0, 0, 8, 0, 0, 0, 13};
.const .align 4 .b8 S7_CUDA[256] = {4, 0, 0, 0, 11, 0, 0, 0, 2, 0, 0, 0, 14, 0, 0, 0, 15, 0, 0, 0, 0, 0, 0, 0, 8, 0, 0, 0, 13, 0, 0, 0, 3, 0, 0, 0, 12, 0, 0, 0, 9, 0, 0, 0, 7, 0, 0, 0, 5, 0, 0, 0, 10, 0, 0, 0, 6, 0, 0, 0, 1, 0, 0, 0, 13, 0, 0, 0, 0, 0, 0, 0, 11, 0, 0, 0, 7, 0, 0, 0, 4, 0, 0, 0, 9, 0, 0, 0, 1, 0, 0, 0, 10, 0, 0, 0, 14, 0, 0, 0, 3, 0, 0, 0, 5, 0, 0, 0, 12, 0, 0, 0, 2, 0, 0, 0, 15, 0, 0, 0, 8, 0, 0, 0, 6, 0, 0, 0, 1, 0, 0, 0, 4, 0, 0, 0, 11, 0, 0, 0, 13, 0, 0, 0, 12, 0, 0, 0, 3, 0, 0, 0, 7, 0, 0, 0, 14, 0, 0, 0, 10, 0, 0, 0, 15, 0, 0, 0, 6, 0, 0, 0, 8, 0, 0, 0, 0, 0, 0, 0, 5, 0, 0, 0, 9, 0, 0, 0, 2, 0, 0, 0, 6, 0, 0, 0, 11, 0, 0, 0, 13, 0, 0, 0, 8, 0, 0, 0, 1, 0, 0, 0, 4, 0, 0, 0, 10, 0, 0, 0, 7, 0, 0, 0, 9, 0, 0, 0, 5, 0, 0, 0, 0, 0, 0, 0, 15, 0, 0, 0, 14, 0, 0, 0, 2, 0, 0, 0, 3, 0, 0, 0, 12};
.const .align 4 .b8 S8_CUDA[256] = {13, 0, 0, 0, 2, 0, 0, 0, 8, 0, 0, 0, 4, 0, 0, 0, 6, 0, 0, 0, 15, 0, 0, 0, 11, 0, 0, 0, 1, 0, 0, 0, 10, 0, 0, 0, 9, 0, 0, 0, 3, 0, 0, 0, 14, 0, 0, 0, 5, 0, 0, 0, 0, 0, 0, 0, 12, 0, 0, 0, 7, 0, 0, 0, 1, 0, 0, 0, 15, 0, 0, 0, 13, 0, 0, 0, 8, 0, 0, 0, 10, 0, 0, 0, 3, 0, 0, 0, 7, 0, 0, 0, 4, 0, 0, 0, 12, 0, 0, 0, 5, 0, 0, 0, 6, 0, 0, 0, 11, 0, 0, 0, 0, 0, 0, 0, 14, 0, 0, 0, 9, 0, 0, 0, 2, 0, 0, 0, 7, 0, 0, 0, 11, 0, 0, 0, 4, 0, 0, 0, 1, 0, 0, 0, 9, 0, 0, 0, 12, 0, 0, 0, 14, 0, 0, 0, 2, 0, 0, 0, 0, 0, 0, 0, 6, 0, 0, 0, 10, 0, 0, 0, 13, 0, 0, 0, 15, 0, 0, 0, 3, 0, 0, 0, 5, 0, 0, 0, 8, 0, 0, 0, 2, 0, 0, 0, 1, 0, 0, 0, 14, 0, 0, 0, 7, 0, 0, 0, 4, 0, 0, 0, 10, 0, 0, 0, 8, 0, 0, 0, 13, 0, 0, 0, 15, 0, 0, 0, 12, 0, 0, 0, 9, 0, 0, 0, 0, 0, 0, 0, 3, 0, 0, 0, 5, 0, 0, 0, 6, 0, 0, 0, 11};
.const .align 8 .u64 S_POINTER_CUDA[8] = {generic(S1_CUDA), generic(S2_CUDA), generic(S3_CUDA), generic(S4_CUDA), generic(S5_CUDA), generic(S6_CUDA), generic(S7_CUDA), generic(S8_CUDA)};
.const .align 4 .b8 P_CUDA[128] = {16, 0, 0, 0, 7, 0, 0, 0, 20, 0, 0, 0, 21, 0, 0, 0, 29, 0, 0, 0, 12, 0, 0, 0, 28, 0, 0, 0, 17, 0, 0, 0, 1, 0, 0, 0, 15, 0, 0, 0, 23, 0, 0, 0, 26, 0, 0, 0, 5, 0, 0, 0, 18, 0, 0, 0, 31, 0, 0, 0, 10, 0, 0, 0, 2, 0, 0, 0, 8, 0, 0, 0, 24, 0, 0, 0, 14, 0, 0, 0, 32, 0, 0, 0, 27, 0, 0, 0, 3, 0, 0, 0, 9, 0, 0, 0, 19, 0, 0, 0, 13, 0, 0, 0, 30, 0, 0, 0, 6, 0, 0, 0, 22, 0, 0, 0, 11, 0, 0, 0, 4, 0, 0, 0, 25};
.const .align 4 .b8 IP_REV_CUDA[256] = {40, 0, 0, 0, 8, 0, 0, 0, 48, 0, 0, 0, 16, 0, 0, 0, 56, 0, 0, 0, 24, 0, 0, 0, 64, 0, 0, 0, 32, 0, 0, 0, 39, 0, 0, 0, 7, 0, 0, 0, 47, 0, 0, 0, 15, 0, 0, 0, 55, 0, 0, 0, 23, 0, 0, 0, 63, 0, 0, 0, 31, 0, 0, 0, 38, 0, 0, 0, 6, 0, 0, 0, 46, 0, 0, 0, 14, 0, 0, 0, 54, 0, 0, 0, 22, 0, 0, 0, 62, 0, 0, 0, 30, 0, 0, 0, 37, 0, 0, 0, 5, 0, 0, 0, 45, 0, 0, 0, 13, 0, 0, 0, 53, 0, 0, 0, 21, 0, 0, 0, 61, 0, 0, 0, 29, 0, 0, 0, 36, 0, 0, 0, 4, 0, 0, 0, 44, 0, 0, 0, 12, 0, 0, 0, 52, 0, 0, 0, 20, 0, 0, 0, 60, 0, 0, 0, 28, 0, 0, 0, 35, 0, 0, 0, 3, 0, 0, 0, 43, 0, 0, 0, 11, 0, 0, 0, 51, 0, 0, 0, 19, 0, 0, 0, 59, 0, 0, 0, 27, 0, 0, 0, 34, 0, 0, 0, 2, 0, 0, 0, 42, 0, 0, 0, 10, 0, 0, 0, 50, 0, 0, 0, 18, 0, 0, 0, 58, 0, 0, 0, 26, 0, 0, 0, 33, 0, 0, 0, 1, 0, 0, 0, 41, 0, 0, 0, 9, 0, 0, 0, 49, 0, 0, 0, 17, 0, 0, 0, 57, 0, 0, 0, 25};
.const .align 4 .b8 SHIFTS_CUDA[64] = {1, 0, 0, 0, 1, 0, 0, 0, 2, 0, 0, 0, 2, 0, 0, 0, 2, 0, 0, 0, 2, 0, 0, 0, 2, 0, 0, 0, 2, 0, 0, 0, 1, 0, 0, 0, 2, 0, 0, 0, 2, 0, 0, 0, 2, 0, 0, 0, 2, 0, 0, 0, 2, 0, 0, 0, 2, 0, 0, 0, 1};

.visible .entry _Z11brute_forcePyS_S_PVi(
	.param .u64 .ptr .align 1 _Z11brute_forcePyS_S_PVi_param_0,
	.param .u64 .ptr .align 1 _Z11brute_forcePyS_S_PVi_param_1,
	.param .u64 .ptr .align 1 _Z11brute_forcePyS_S_PVi_param_2,
	.param .u64 .ptr .align 1 _Z11brute_forcePyS_S_PVi_param_3
)
{
	.local .align 16 .b8 	__local_depot0[400];
	.reg .b64 	%SP;
	.reg .b64 	%SPL;
	.reg .pred 	%p<82>;
	.reg .b16 	%rs<41>;
	.reg .b32 	%r<276>;
	.reg .b64 	%rd<487>;

	mov.u64 	%SPL, __local_depot0;
	add.u64 	%rd1, %SPL, 0;
	add.u64 	%rd2, %SPL, 128;
	add.u64 	%rd3, %SPL, 264;
	mov.u32 	%r16, %ctaid.x;
	mov.u32 	%r17, %ntid.x;
	mov.u32 	%r18, %tid.x;
	mad.lo.s32 	%r19, %r16, %r17, %r18;
	cvt.u64.u32 	%rd475, %r19;
	ld.const.u32 	%r20, [P_CUDA+4];
	add.s32 	%r21, %r20, -1;
	mov.b64 	%rd64, 1;
	shl.b64 	%rd5, %rd64, %r21;
	ld.const.u32 	%r22, [P_CUDA+8];
	add.s32 	%r23, %r22, -1;
	shl.b64 	%rd6, %rd64, %r23;
	ld.const.u32 	%r24, [P_CUDA+12];
	add.s32 	%r25, %r24, -1;
	shl.b64 	%rd7, %rd64, %r25;
	ld.const.u32 	%r26, [P_CUDA+16];
	add.s32 	%r27, %r26, -1;
	shl.b64 	%rd8, %rd64, %r27;
	ld.const.u32 	%r28, [P_CUDA+20];
	add.s32 	%r29, %r28, -1;
	shl.b64 	%rd9, %rd64, %r29;
	ld.const.u32 	%r30, [P_CUDA+24];
	add.s32 	%r31, %r30, -1;
	shl.b64 	%rd10, %rd64, %r31;
	ld.const.u32 	%r32, [P_CUDA+28];
	add.s32 	%r33, %r32, -1;
	shl.b64 	%rd11, %rd64, %r33;
	ld.const.u32 	%r34, [P_CUDA+32];
	add.s32 	%r35, %r34, -1;
	shl.b64 	%rd12, %rd64, %r35;
	ld.const.u32 	%r36, [P_CUDA+52];
	add.s32 	%r37, %r36, -1;
	shl.b64 	%rd13, %rd64, %r37;
	ld.const.u32 	%r38, [P_CUDA+60];
	add.s32 	%r39, %r38, -1;
	shl.b64 	%rd14, %rd64, %r39;
	ld.const.u32 	%r40, [P_CUDA+64];
	add.s32 	%r41, %r40, -1;
	shl.b64 	%rd15, %rd64, %r41;
	ld.const.u32 	%r42, [P_CUDA+68];
	add.s32 	%r43, %r42, -1;
	shl.b64 	%rd16, %rd64, %r43;
	ld.const.u32 	%r44, [P_CUDA+72];
	add.s32 	%r45, %r44, -1;
	shl.b64 	%rd17, %rd64, %r45;
	ld.const.u32 	%r46, [P_CUDA+76];
	add.s32 	%r47, %r46, -1;
	shl.b64 	%rd18, %rd64, %r47;
	ld.const.u32 	%r48, [P_CUDA+80];
	add.s32 	%r49, %r48, -1;
	shl.b64 	%rd19, %rd64, %r49;
	ld.const.u32 	%r50, [P_CUDA+84];
	add.s32 	%r51, %r50, -1;
	shl.b64 	%rd20, %rd64, %r51;
	ld.const.u32 	%r52, [P_CUDA+88];
	add.s32 	%r53, %r52, -1;
	shl.b64 	%rd21, %rd64, %r53;
	ld.const.u32 	%r54, [P_CUDA+92];
	add.s32 	%r55, %r54, -1;
	shl.b64 	%rd22, %rd64, %r55;
	ld.const.u32 	%r56, [P_CUDA+116];
	add.s32 	%r57, %r56, -1;
	shl.b64 	%rd23, %rd64, %r57;
	ld.const.u32 	%r58, [P_CUDA+120];
	add.s32 	%r59, %r58, -1;
	shl.b64 	%rd24, %rd64, %r59;
	ld.const.u32 	%r60, [P_CUDA+124];
	add.s32 	%r61, %r60, -1;
	shl.b64 	%rd25, %rd64, %r61;
$L__BB0_1:
	ld.param.u64 	%rd473, [_Z11brute_forcePyS_S_PVi_param_3];
	cvta.to.global.u64 	%rd65, %rd473;
	ld.volatile.global.u32 	%r62, [%rd65];
	setp.ne.s32 	%p1, %r62, 0;
	@%p1 bra 	$L__BB0_19;
	ld.param.u64 	%rd470, [_Z11brute_forcePyS_S_PVi_param_0];
	cvta.to.global.u64 	%rd69, %rd470;
	ld.global.u64 	%rd27, [%rd69];
	mov.u64 	%rd70, PC_1_CUDA;
	add.s64 	%rd476, %rd70, 16;
	mov.b64 	%rd478, 0;
	mov.b32 	%r269, 0;
	mov.b64 	%rd477, 7;
$L__BB0_3:
	ld.const.u32 	%r64, [%rd476+-16];
	add.s32 	%r65, %r64, -1;
	shr.u64 	%rd71, %rd475, %r65;
	and.b64  	%rd72, %rd71, 1;
	setp.eq.b64 	%p2, %rd72, 1;
	cvt.u32.u64 	%r66, %rd477;
	add.s32 	%r67, %r66, -7;
	mov.b64 	%rd73, 1;
	shl.b64 	%rd74, %rd73, %r67;
	selp.b64 	%rd75, %rd74, 0, %p2;
	or.b64  	%rd76, %rd75, %rd478;
	ld.const.u32 	%r68, [%rd476+-12];
	add.s32 	%r69, %r68, -1;
	shr.u64 	%rd77, %rd475, %r69;
	and.b64  	%rd78, %rd77, 1;
	setp.eq.b64 	%p3, %rd78, 1;
	add.s32 	%r70, %r66, -6;
	shl.b64 	%rd79, %rd73, %r70;
	selp.b64 	%rd80, %rd79, 0, %p3;
	or.b64  	%rd81, %rd80, %rd76;
	ld.const.u32 	%r71, [%rd476+-8];
	add.s32 	%r72, %r71, -1;
	shr.u64 	%rd82, %rd475, %r72;
	and.b64  	%rd83, %rd82, 1;
	setp.eq.b64 	%p4, %rd83, 1;
	add.s32 	%r73, %r66, -5;
	shl.b64 	%rd84, %rd73, %r73;
	selp.b64 	%rd85, %rd84, 0, %p4;
	or.b64  	%rd86, %rd85, %rd81;
	ld.const.u32 	%r74, [%rd476+-4];
	add.s32 	%r75, %r74, -1;
	shr.u64 	%rd87, %rd475, %r75;
	and.b64  	%rd88, %rd87, 1;
	setp.eq.b64 	%p5, %rd88, 1;
	add.s32 	%r76, %r66, -4;
	shl.b64 	%rd89, %rd73, %r76;
	selp.b64 	%rd90, %rd89, 0, %p5;
	or.b64  	%rd91, %rd90, %rd86;
	ld.const.u32 	%r77, [%rd476];
	add.s32 	%r78, %r77, -1;
	shr.u64 	%rd92, %rd475, %r78;
	and.b64  	%rd93, %rd92, 1;
	setp.eq.b64 	%p6, %rd93, 1;
	add.s32 	%r79, %r66, -3;
	shl.b64 	%rd94, %rd73, %r79;
	selp.b64 	%rd95, %rd94, 0, %p6;
	or.b64  	%rd96, %rd95, %rd91;
	ld.const.u32 	%r80, [%rd476+4];
	add.s32 	%r81, %r80, -1;
	shr.u64 	%rd97, %rd475, %r81;
	and.b64  	%rd98, %rd97, 1;
	setp.eq.b64 	%p7, %rd98, 1;
	add.s32 	%r82, %r66, -2;
	shl.b64 	%rd99, %rd73, %r82;
	selp.b64 	%rd100, %rd99, 0, %p7;
	or.b64  	%rd101, %rd100, %rd96;
	ld.const.u32 	%r83, [%rd476+8];
	add.s32 	%r84, %r83, -1;
	shr.u64 	%rd102, %rd475, %r84;
	and.b64  	%rd103, %rd102, 1;
	setp.eq.b64 	%p8, %rd103, 1;
	add.s32 	%r85, %r66, -1;
	shl.b64 	%rd104, %rd73, %r85;
	selp.b64 	%rd105, %rd104, 0, %p8;
	or.b64  	%rd106, %rd105, %rd101;
	ld.const.u32 	%r86, [%rd476+12];
	add.s32 	%r87, %r86, -1;
	shr.u64 	%rd107, %rd475, %r87;
	and.b64  	%rd108, %rd107, 1;
	setp.eq.b64 	%p9, %rd108, 1;
	shl.b64 	%rd109, %rd73, %r66;
	selp.b64 	%rd110, %rd109, 0, %p9;
	or.b64  	%rd478, %rd110, %rd106;
	add.s32 	%r269, %r269, 32;
	add.s64 	%rd477, %rd477, 8;
	add.s64 	%rd476, %rd476, 32;
	setp.ne.s32 	%p10, %r269, 224;
	@%p10 bra 	$L__BB0_3;
	shr.u64 	%rd111, %rd478, 28;
	and.b64  	%rd480, %rd111, 268435455;
	and.b64  	%rd479, %rd478, 268435455;
	mov.b32 	%r270, 1;
$L__BB0_5:
	add.s32 	%r4, %r270, -1;
	mul.wide.u32 	%rd113, %r4, 4;
	mov.u64 	%rd114, SHIFTS_CUDA;
	add.s64 	%rd115, %rd114, %rd113;
	ld.const.u32 	%r90, [%rd115];
	shl.b64 	%rd116, %rd480, %r90;
	shl.b64 	%rd117, %rd479, %r90;
	shr.u64 	%rd118, %rd116, 28;
	or.b64  	%rd119, %rd118, %rd116;
	shr.u64 	%rd120, %rd117, 28;
	or.b64  	%rd121, %rd120, %rd117;
	and.b64  	%rd480, %rd119, -805306369;
	and.b64  	%rd479, %rd121, -805306369;
	shl.b64 	%rd122, %rd119, 28;
	and.b64  	%rd123, %rd122, -216172782382219264;
	or.b64  	%rd40, %rd123, %rd479;
	mov.b64 	%rd481, 0;
	mov.b32 	%r271, 0;
$L__BB0_6:
	mul.wide.u32 	%rd124, %r271, 4;
	mov.u64 	%rd125, PC_2_CUDA;
	add.s64 	%rd126, %rd125, %rd124;
	ld.const.u32 	%r91, [%rd126];
	add.s32 	%r92, %r91, -1;
	shr.u64 	%rd127, %rd40, %r92;
	and.b64  	%rd128, %rd127, 1;
	setp.eq.b64 	%p11, %rd128, 1;
	mov.b64 	%rd129, 1;
	shl.b64 	%rd130, %rd129, %r271;
	selp.b64 	%rd131, %rd130, 0, %p11;
	or.b64  	%rd132, %rd131, %rd481;
	add.s32 	%r93, %r271, 1;
	ld.const.u32 	%r94, [%rd126+4];
	add.s32 	%r95, %r94, -1;
	shr.u64 	%rd133, %rd40, %r95;
	and.b64  	%rd134, %rd133, 1;
	setp.eq.b64 	%p12, %rd134, 1;
	shl.b64 	%rd135, %rd129, %r93;
	selp.b64 	%rd136, %rd135, 0, %p12;
	or.b64  	%rd137, %rd136, %rd132;
	add.s32 	%r96, %r271, 2;
	ld.const.u32 	%r97, [%rd126+8];
	add.s32 	%r98, %r97, -1;
	shr.u64 	%rd138, %rd40, %r98;
	and.b64  	%rd139, %rd138, 1;
	setp.eq.b64 	%p13, %rd139, 1;
	shl.b64 	%rd140, %rd129, %r96;
	selp.b64 	%rd141, %rd140, 0, %p13;
	or.b64  	%rd142, %rd141, %rd137;
	add.s32 	%r99, %r271, 3;
	ld.const.u32 	%r100, [%rd126+12];
	add.s32 	%r101, %r100, -1;
	shr.u64 	%rd143, %rd40, %r101;
	and.b64  	%rd144, %rd143, 1;
	setp.eq.b64 	%p14, %rd144, 1;
	shl.b64 	%rd145, %rd129, %r99;
	selp.b64 	%rd146, %rd145, 0, %p14;
	or.b64  	%rd147, %rd146, %rd142;
	add.s32 	%r102, %r271, 4;
	ld.const.u32 	%r103, [%rd126+16];
	add.s32 	%r104, %r103, -1;
	shr.u64 	%rd148, %rd40, %r104;
	and.b64  	%rd149, %rd148, 1;
	setp.eq.b64 	%p15, %rd149, 1;
	shl.b64 	%rd150, %rd129, %r102;
	selp.b64 	%rd151, %rd150, 0, %p15;
	or.b64  	%rd152, %rd151, %rd147;
	add.s32 	%r105, %r271, 5;
	ld.const.u32 	%r106, [%rd126+20];
	add.s32 	%r107, %r106, -1;
	shr.u64 	%rd153, %rd40, %r107;
	and.b64  	%rd154, %rd153, 1;
	setp.eq.b64 	%p16, %rd154, 1;
	shl.b64 	%rd155, %rd129, %r105;
	selp.b64 	%rd156, %rd155, 0, %p16;
	or.b64  	%rd157, %rd156, %rd152;
	add.s32 	%r108, %r271, 6;
	ld.const.u32 	%r109, [%rd126+24];
	add.s32 	%r110, %r109, -1;
	shr.u64 	%rd158, %rd40, %r110;
	and.b64  	%rd159, %rd158, 1;
	setp.eq.b64 	%p17, %rd159, 1;
	shl.b64 	%rd160, %rd129, %r108;
	selp.b64 	%rd161, %rd160, 0, %p17;
	or.b64  	%rd162, %rd161, %rd157;
	add.s32 	%r111, %r271, 7;
	ld.const.u32 	%r112, [%rd126+28];
	add.s32 	%r113, %r112, -1;
	shr.u64 	%rd163, %rd40, %r113;
	and.b64  	%rd164, %rd163, 1;
	setp.eq.b64 	%p18, %rd164, 1;
	shl.b64 	%rd165, %rd129, %r111;
	selp.b64 	%rd166, %rd165, 0, %p18;
	or.b64  	%rd481, %rd166, %rd162;
	add.s32 	%r271, %r271, 8;
	setp.ne.s32 	%p19, %r271, 48;
	@%p19 bra 	$L__BB0_6;
	mul.wide.u32 	%rd167, %r4, 8;
	add.s64 	%rd168, %rd1, %rd167;
	st.local.u64 	[%rd168], %rd481;
	add.s32 	%r270, %r270, 1;
	setp.ne.s32 	%p20, %r270, 17;
	@%p20 bra 	$L__BB0_5;
	mov.b64 	%rd482, 0;
	mov.b32 	%r272, 0;
$L__BB0_9:
	mul.wide.u32 	%rd170, %r272, 4;
	mov.u64 	%rd171, IP_CUDA;
	add.s64 	%rd172, %rd171, %rd170;
	ld.const.u32 	%r115, [%rd172];
	add.s32 	%r116, %r115, -1;
	shr.u64 	%rd173, %rd27, %r116;
	and.b64  	%rd174, %rd173, 1;
	setp.eq.b64 	%p21, %rd174, 1;
	mov.b64 	%rd175, 1;
	shl.b64 	%rd176, %rd175, %r272;
	selp.b64 	%rd177, %rd176, 0, %p21;
	or.b64  	%rd178, %rd177, %rd482;
	add.s32 	%r117, %r272, 1;
	ld.const.u32 	%r118, [%rd172+4];
	add.s32 	%r119, %r118, -1;
	shr.u64 	%rd179, %rd27, %r119;
	and.b64  	%rd180, %rd179, 1;
	setp.eq.b64 	%p22, %rd180, 1;
	shl.b64 	%rd181, %rd175, %r117;
	selp.b64 	%rd182, %rd181, 0, %p22;
	or.b64  	%rd183, %rd182, %rd178;
	add.s32 	%r120, %r272, 2;
	ld.const.u32 	%r121, [%rd172+8];
	add.s32 	%r122, %r121, -1;
	shr.u64 	%rd184, %rd27, %r122;
	and.b64  	%rd185, %rd184, 1;
	setp.eq.b64 	%p23, %rd185, 1;
	shl.b64 	%rd186, %rd175, %r120;
	selp.b64 	%rd187, %rd186, 0, %p23;
	or.b64  	%rd188, %rd187, %rd183;
	add.s32 	%r123, %r272, 3;
	ld.const.u32 	%r124, [%rd172+12];
	add.s32 	%r125, %r124, -1;
	shr.u64 	%rd189, %rd27, %r125;
	and.b64  	%rd190, %rd189, 1;
	setp.eq.b64 	%p24, %rd190, 1;
	shl.b64 	%rd191, %rd175, %r123;
	selp.b64 	%rd192, %rd191, 0, %p24;
	or.b64  	%rd193, %rd192, %rd188;
	add.s32 	%r126, %r272, 4;
	ld.const.u32 	%r127, [%rd172+16];
	add.s32 	%r128, %r127, -1;
	shr.u64 	%rd194, %rd27, %r128;
	and.b64  	%rd195, %rd194, 1;
	setp.eq.b64 	%p25, %rd195, 1;
	shl.b64 	%rd196, %rd175, %r126;
	selp.b64 	%rd197, %rd196, 0, %p25;
	or.b64  	%rd198, %rd197, %rd193;
	add.s32 	%r129, %r272, 5;
	ld.const.u32 	%r130, [%rd172+20];
	add.s32 	%r131, %r130, -1;
	shr.u64 	%rd199, %rd27, %r131;
	and.b64  	%rd200, %rd199, 1;
	setp.eq.b64 	%p26, %rd200, 1;
	shl.b64 	%rd201, %rd175, %r129;
	selp.b64 	%rd202, %rd201, 0, %p26;
	or.b64  	%rd203, %rd202, %rd198;
	add.s32 	%r132, %r272, 6;
	ld.const.u32 	%r133, [%rd172+24];
	add.s32 	%r134, %r133, -1;
	shr.u64 	%rd204, %rd27, %r134;
	and.b64  	%rd205, %rd204, 1;
	setp.eq.b64 	%p27, %rd205, 1;
	shl.b64 	%rd206, %rd175, %r132;
	selp.b64 	%rd207, %rd206, 0, %p27;
	or.b64  	%rd208, %rd207, %rd203;
	add.s32 	%r135, %r272, 7;
	ld.const.u32 	%r136, [%rd172+28];
	add.s32 	%r137, %r136, -1;
	shr.u64 	%rd209, %rd27, %r137;
	and.b64  	%rd210, %rd209, 1;
	setp.eq.b64 	%p28, %rd210, 1;
	shl.b64 	%rd211, %rd175, %r135;
	selp.b64 	%rd212, %rd211, 0, %p28;
	or.b64  	%rd482, %rd212, %rd208;
	add.s32 	%r272, %r272, 8;
	setp.ne.s32 	%p29, %r272, 64;
	@%p29 bra 	$L__BB0_9;
	shr.u64 	%rd484, %rd482, 32;
	and.b64  	%rd483, %rd482, 4294967295;
	mov.b32 	%r273, 1;
$L__BB0_11:
	mov.u64 	%rd48, %rd483;
	add.s32 	%r140, %r273, -1;
	mul.wide.u32 	%rd214, %r273, 8;
	add.s64 	%rd215, %rd2, %rd214;
	st.local.u64 	[%rd215], %rd48;
	mul.wide.u32 	%rd216, %r140, 8;
	add.s64 	%rd217, %rd1, %rd216;
	ld.local.u64 	%rd49, [%rd217];
	mov.b64 	%rd485, 0;
	mov.b32 	%r274, 0;
$L__BB0_12:
	mul.wide.u32 	%rd218, %r274, 4;
	mov.u64 	%rd219, E_BIT_CUDA;
	add.s64 	%rd220, %rd219, %rd218;
	ld.const.u32 	%r141, [%rd220];
	add.s32 	%r142, %r141, -1;
	shr.u64 	%rd221, %rd48, %r142;
	and.b64  	%rd222, %rd221, 1;
	setp.eq.b64 	%p30, %rd222, 1;
	mov.b64 	%rd223, 1;
	shl.b64 	%rd224, %rd223, %r274;
	selp.b64 	%rd225, %rd224, 0, %p30;
	or.b64  	%rd226, %rd225, %rd485;
	add.s32 	%r143, %r274, 1;
	ld.const.u32 	%r144, [%rd220+4];
	add.s32 	%r145, %r144, -1;
	shr.u64 	%rd227, %rd48, %r145;
	and.b64  	%rd228, %rd227, 1;
	setp.eq.b64 	%p31, %rd228, 1;
	shl.b64 	%rd229, %rd223, %r143;
	selp.b64 	%rd230, %rd229, 0, %p31;
	or.b64  	%rd231, %rd230, %rd226;
	add.s32 	%r146, %r274, 2;
	ld.const.u32 	%r147, [%rd220+8];
	add.s32 	%r148, %r147, -1;
	shr.u64 	%rd232, %rd48, %r148;
	and.b64  	%rd233, %rd232, 1;
	setp.eq.b64 	%p32, %rd233, 1;
	shl.b64 	%rd234, %rd223, %r146;
	selp.b64 	%rd235, %rd234, 0, %p32;
	or.b64  	%rd236, %rd235, %rd231;
	add.s32 	%r149, %r274, 3;
	ld.const.u32 	%r150, [%rd220+12];
	add.s32 	%r151, %r150, -1;
	shr.u64 	%rd237, %rd48, %r151;
	and.b64  	%rd238, %rd237, 1;
	setp.eq.b64 	%p33, %rd238, 1;
	shl.b64 	%rd239, %rd223, %r149;
	selp.b64 	%rd240, %rd239, 0, %p33;
	or.b64  	%rd241, %rd240, %rd236;
	add.s32 	%r152, %r274, 4;
	ld.const.u32 	%r153, [%rd220+16];
	add.s32 	%r154, %r153, -1;
	shr.u64 	%rd242, %rd48, %r154;
	and.b64  	%rd243, %rd242, 1;
	setp.eq.b64 	%p34, %rd243, 1;
	shl.b64 	%rd244, %rd223, %r152;
	selp.b64 	%rd245, %rd244, 0, %p34;
	or.b64  	%rd246, %rd245, %rd241;
	add.s32 	%r155, %r274, 5;
	ld.const.u32 	%r156, [%rd220+20];
	add.s32 	%r157, %r156, -1;
	shr.u64 	%rd247, %rd48, %r157;
	and.b64  	%rd248, %rd247, 1;
	setp.eq.b64 	%p35, %rd248, 1;
	shl.b64 	%rd249, %rd223, %r155;
	selp.b64 	%rd250, %rd249, 0, %p35;
	or.b64  	%rd251, %rd250, %rd246;
	add.s32 	%r158, %r274, 6;
	ld.const.u32 	%r159, [%rd220+24];
	add.s32 	%r160, %r159, -1;
	shr.u64 	%rd252, %rd48, %r160;
	and.b64  	%rd253, %rd252, 1;
	setp.eq.b64 	%p36, %rd253, 1;
	shl.b64 	%rd254, %rd223, %r158;
	selp.b64 	%rd255, %rd254, 0, %p36;
	or.b64  	%rd256, %rd255, %rd251;
	add.s32 	%r161, %r274, 7;
	ld.const.u32 	%r162, [%rd220+28];
	add.s32 	%r163, %r162, -1;
	shr.u64 	%rd257, %rd48, %r163;
	and.b64  	%rd258, %rd257, 1;
	setp.eq.b64 	%p37, %rd258, 1;
	shl.b64 	%rd259, %rd223, %r161;
	selp.b64 	%rd260, %rd259, 0, %p37;
	or.b64  	%rd485, %rd260, %rd256;
	add.s32 	%r274, %r274, 8;
	setp.ne.s32 	%p38, %r274, 48;
	@%p38 bra 	$L__BB0_12;
	xor.b64  	%rd261, %rd485, %rd49;
	shr.u64 	%rd262, %rd261, 42;
	cvt.u16.u64 	%rs1, %rd262;
	cvt.u32.u64 	%r164, %rd262;
	shr.u32 	%r165, %r164, 1;
	and.b32  	%r166, %r165, 15;
	shl.b16 	%rs2, %rs1, 4;
	and.b16  	%rs3, %rs2, 16;
	and.b16  	%rs4, %rs1, 32;
	or.b16  	%rs5, %rs3, %rs4;
	cvt.u32.u16 	%r167, %rs5;
	or.b32  	%r168, %r166, %r167;
	ld.const.u64 	%rd263, [S_POINTER_CUDA];
	cvta.to.global.u64 	%rd264, %rd263;
	mul.wide.u32 	%rd265, %r168, 4;
	add.s64 	%rd266, %rd264, %rd265;
	shr.u64 	%rd267, %rd261, 36;
	cvt.u16.u64 	%rs6, %rd267;
	cvt.u32.u64 	%r169, %rd267;
	ld.global.u32 	%r170, [%rd266];
	shl.b32 	%r171, %r170, 4;
	and.b32  	%r172, %r171, 4080;
	shr.u32 	%r173, %r169, 1;
	and.b32  	%r174, %r173, 15;
	shl.b16 	%rs7, %rs6, 4;
	and.b16  	%rs8, %rs7, 16;
	and.b16  	%rs9, %rs6, 32;
	or.b16  	%rs10, %rs8, %rs9;
	cvt.u32.u16 	%r175, %rs10;
	or.b32  	%r176, %r174, %r175;
	ld.const.u64 	%rd268, [S_POINTER_CUDA+8];
	cvta.to.global.u64 	%rd269, %rd268;
	mul.wide.u32 	%rd270, %r176, 4;
	add.s64 	%rd271, %rd269, %rd270;
	ld.global.u8 	%r177, [%rd271];
	or.b32  	%r178, %r172, %r177;
	shr.u64 	%rd272, %rd261, 30;
	cvt.u16.u64 	%rs11, %rd272;
	cvt.u32.u64 	%r179, %rd272;
	shr.u32 	%r180, %r179, 1;
	and.b32  	%r181, %r180, 15;
	shl.b16 	%rs12, %rs11, 4;
	and.b16  	%rs13, %rs12, 16;
	and.b16  	%rs14, %rs11, 32;
	or.b16  	%rs15, %rs13, %rs14;
	cvt.u32.u16 	%r182, %rs15;
	or.b32  	%r183, %r181, %r182;
	ld.const.u64 	%rd273, [S_POINTER_CUDA+16];
	cvta.to.global.u64 	%rd274, %rd273;
	mul.wide.u32 	%rd275, %r183, 4;
	add.s64 	%rd276, %rd274, %rd275;
	shr.u64 	%rd277, %rd261, 24;
	cvt.u16.u64 	%rs16, %rd277;
	cvt.u32.u64 	%r184, %rd277;
	ld.global.u32 	%r185, [%rd276];
	shl.b32 	%r186, %r178, 8;
	shl.b32 	%r187, %r185, 4;
	and.b32  	%r188, %r187, 4080;
	or.b32  	%r189, %r186, %r188;
	shr.u32 	%r190, %r184, 1;
	and.b32  	%r191, %r190, 15;
	shl.b16 	%rs17, %rs16, 4;
	and.b16  	%rs18, %rs17, 16;
	and.b16  	%rs19, %rs16, 32;
	or.b16  	%rs20, %rs18, %rs19;
	cvt.u32.u16 	%r192, %rs20;
	or.b32  	%r193, %r191, %r192;
	ld.const.u64 	%rd278, [S_POINTER_CUDA+24];
	cvta.to.global.u64 	%rd279, %rd278;
	mul.wide.u32 	%rd280, %r193, 4;
	add.s64 	%rd281, %rd279, %rd280;
	ld.global.u8 	%r194, [%rd281];
	or.b32  	%r195, %r189, %r194;
	shr.u64 	%rd282, %rd261, 18;
	cvt.u16.u64 	%rs21, %rd282;
	cvt.u32.u64 	%r196, %rd282;
	shl.b32 	%r197, %r195, 4;
	shr.u32 	%r198, %r196, 1;
	and.b32  	%r199, %r198, 15;
	shl.b16 	%rs22, %rs21, 4;
	and.b16  	%rs23, %rs22, 16;
	and.b16  	%rs24, %rs21, 32;
	or.b16  	%rs25, %rs23, %rs24;
	cvt.u32.u16 	%r200, %rs25;
	or.b32  	%r201, %r199, %r200;
	ld.const.u64 	%rd283, [S_POINTER_CUDA+32];
	cvta.to.global.u64 	%rd284, %rd283;
	mul.wide.u32 	%rd285, %r201, 4;
	add.s64 	%rd286, %rd284, %rd285;
	ld.global.u8 	%r202, [%rd286];
	or.b32  	%r203, %r197, %r202;
	shr.u64 	%rd287, %rd261, 12;
	cvt.u16.u64 	%rs26, %rd287;
	cvt.u32.u64 	%r204, %rd287;
	shr.u32 	%r205, %r204, 1;
	and.b32  	%r206, %r205, 15;
	shl.b16 	%rs27, %rs26, 4;
	and.b16  	%rs28, %rs27, 16;
	and.b16  	%rs29, %rs26, 32;
	or.b16  	%rs30, %rs28, %rs29;
	cvt.u32.u16 	%r207, %rs30;
	or.b32  	%r208, %r206, %r207;
	ld.const.u64 	%rd288, [S_POINTER_CUDA+40];
	cvta.to.global.u64 	%rd289, %rd288;
	mul.wide.u32 	%rd290, %r208, 4;
	add.s64 	%rd291, %rd289, %rd290;
	shr.u64 	%rd292, %rd261, 6;
	cvt.u16.u64 	%rs31, %rd292;
	cvt.u32.u64 	%r209, %rd292;
	ld.global.u32 	%rd293, [%rd291];
	mul.wide.u32 	%rd294, %r203, 256;
	shl.b64 	%rd295, %rd293, 4;
	and.b64  	%rd296, %rd295, 4080;
	or.b64  	%rd297, %rd294, %rd296;
	shr.u32 	%r210, %r209, 1;
	and.b32  	%r211, %r210, 15;
	shl.b16 	%rs32, %rs31, 4;
	and.b16  	%rs33, %rs32, 16;
	and.b16  	%rs34, %rs31, 32;
	or.b16  	%rs35, %rs33, %rs34;
	cvt.u32.u16 	%r212, %rs35;
	or.b32  	%r213, %r211, %r212;
	ld.const.u64 	%rd298, [S_POINTER_CUDA+48];
	cvta.to.global.u64 	%rd299, %rd298;
	mul.wide.u32 	%rd300, %r213, 4;
	add.s64 	%rd301, %rd299, %rd300;
	ld.global.u8 	%rd302, [%rd301];
	or.b64  	%rd303, %rd297, %rd302;
	cvt.u16.u64 	%rs36, %rd261;
	cvt.u32.u64 	%r214, %rd261;
	shl.b64 	%rd304, %rd303, 4;
	shr.u32 	%r215, %r214, 1;
	and.b32  	%r216, %r215, 15;
	shl.b16 	%rs37, %rs36, 4;
	and.b16  	%rs38, %rs37, 16;
	and.b16  	%rs39, %rs36, 32;
	or.b16  	%rs40, %rs38, %rs39;
	cvt.u32.u16 	%r217, %rs40;
	or.b32  	%r218, %r216, %r217;
	ld.const.u64 	%rd305, [S_POINTER_CUDA+56];
	cvta.to.global.u64 	%rd306, %rd305;
	mul.wide.u32 	%rd307, %r218, 4;
	add.s64 	%rd308, %rd306, %rd307;
	ld.global.u8 	%rd309, [%rd308];
	or.b64  	%rd310, %rd304, %rd309;
	ld.const.u32 	%r219, [P_CUDA];
	add.s32 	%r220, %r219, -1;
	shr.u64 	%rd311, %rd310, %r220;
	and.b64  	%rd312, %rd311, 1;
	and.b64  	%rd313, %rd5, %rd310;
	setp.eq.s64 	%p39, %rd313, 0;
	selp.b64 	%rd314, 0, 2, %p39;
	or.b64  	%rd315, %rd314, %rd312;
	and.b64  	%rd316, %rd6, %rd310;
	setp.eq.s64 	%p40, %rd316, 0;
	selp.b64 	%rd317, 0, 4, %p40;
	or.b64  	%rd318, %rd317, %rd315;
	and.b64  	%rd319, %rd7, %rd310;
	setp.eq.s64 	%p41, %rd319, 0;
	selp.b64 	%rd320, 0, 8, %p41;
	or.b64  	%rd321, %rd320, %rd318;
	and.b64  	%rd322, %rd8, %rd310;
	setp.eq.s64 	%p42, %rd322, 0;
	selp.b64 	%rd323, 0, 16, %p42;
	or.b64  	%rd324, %rd323, %rd321;
	and.b64  	%rd325, %rd9, %rd310;
	setp.eq.s64 	%p43, %rd325, 0;
	selp.b64 	%rd326, 0, 32, %p43;
	or.b64  	%rd327, %rd326, %rd324;
	and.b64  	%rd328, %rd10, %rd310;
	setp.eq.s64 	%p44, %rd328, 0;
	selp.b64 	%rd329, 0, 64, %p44;
	or.b64  	%rd330, %rd329, %rd327;
	and.b64  	%rd331, %rd11, %rd310;
	setp.eq.s64 	%p45, %rd331, 0;
	selp.b64 	%rd332, 0, 128, %p45;
	or.b64  	%rd333, %rd332, %rd330;
	and.b64  	%rd334, %rd12, %rd310;
	setp.eq.s64 	%p46, %rd334, 0;
	selp.b64 	%rd335, 0, 256, %p46;
	or.b64  	%rd336, %rd335, %rd333;
	ld.const.u32 	%r221, [P_CUDA+36];
	add.s32 	%r222, %r221, -1;
	shr.u64 	%rd337, %rd310, %r222;
	and.b64  	%rd338, %rd337, 1;
	setp.eq.b64 	%p47, %rd338, 1;
	selp.b64 	%rd339, 512, 0, %p47;
	or.b64  	%rd340, %rd339, %rd336;
	ld.const.u32 	%r223, [P_CUDA+40];
	add.s32 	%r224, %r223, -1;
	shr.u64 	%rd341, %rd310, %r224;
	and.b64  	%rd342, %rd341, 1;
	setp.eq.b64 	%p48, %rd342, 1;
	selp.b64 	%rd343, 1024, 0, %p48;
	or.b64  	%rd344, %rd343, %rd340;
	ld.const.u32 	%r225, [P_CUDA+44];
	add.s32 	%r226, %r225, -1;
	shr.u64 	%rd345, %rd310, %r226;
	and.b64  	%rd346, %rd345, 1;
	setp.eq.b64 	%p49, %rd346, 1;
	selp.b64 	%rd347, 2048, 0, %p49;
	or.b64  	%rd348, %rd347, %rd344;
	ld.const.u32 	%r227, [P_CUDA+48];
	add.s32 	%r228, %r227, -1;
	shr.u64 	%rd349, %rd310, %r228;
	and.b64  	%rd350, %rd349, 1;
	setp.eq.b64 	%p50, %rd350, 1;
	selp.b64 	%rd351, 4096, 0, %p50;
	or.b64  	%rd352, %rd351, %rd348;
	and.b64  	%rd353, %rd13, %rd310;
	setp.eq.s64 	%p51, %rd353, 0;
	selp.b64 	%rd354, 0, 8192, %p51;
	or.b64  	%rd355, %rd354, %rd352;
	ld.const.u32 	%r229, [P_CUDA+56];
	add.s32 	%r230, %r229, -1;
	shr.u64 	%rd356, %rd310, %r230;
	and.b64  	%rd357, %rd356, 1;
	setp.eq.b64 	%p52, %rd357, 1;
	selp.b64 	%rd358, 16384, 0, %p52;
	or.b64  	%rd359, %rd358, %rd355;
	and.b64  	%rd360, %rd14, %rd310;
	setp.eq.s64 	%p53, %rd360, 0;
	selp.b64 	%rd361, 0, 32768, %p53;
	or.b64  	%rd362, %rd361, %rd359;
	and.b64  	%rd363, %rd15, %rd310;
	setp.eq.s64 	%p54, %rd363, 0;
	selp.b64 	%rd364, 0, 65536, %p54;
	or.b64  	%rd365, %rd364, %rd362;
	and.b64  	%rd366, %rd16, %rd310;
	setp.eq.s64 	%p55, %rd366, 0;
	selp.b64 	%rd367, 0, 131072, %p55;
	or.b64  	%rd368, %rd367, %rd365;
	and.b64  	%rd369, %rd17, %rd310;
	setp.eq.s64 	%p56, %rd369, 0;
	selp.b64 	%rd370, 0, 262144, %p56;
	or.b64  	%rd371, %rd370, %rd368;
	and.b64  	%rd372, %rd18, %rd310;
	setp.eq.s64 	%p57, %rd372, 0;
	selp.b64 	%rd373, 0, 524288, %p57;
	or.b64  	%rd374, %rd373, %rd371;
	and.b64  	%rd375, %rd19, %rd310;
	setp.eq.s64 	%p58, %rd375, 0;
	selp.b64 	%rd376, 0, 1048576, %p58;
	or.b64  	%rd377, %rd376, %rd374;
	and.b64  	%rd378, %rd20, %rd310;
	setp.eq.s64 	%p59, %rd378, 0;
	selp.b64 	%rd379, 0, 2097152, %p59;
	or.b64  	%rd380, %rd379, %rd377;
	and.b64  	%rd381, %rd21, %rd310;
	setp.eq.s64 	%p60, %rd381, 0;
	selp.b64 	%rd382, 0, 4194304, %p60;
	or.b64  	%rd383, %rd382, %rd380;
	and.b64  	%rd384, %rd22, %rd310;
	setp.eq.s64 	%p61, %rd384, 0;
	selp.b64 	%rd385, 0, 8388608, %p61;
	or.b64  	%rd386, %rd385, %rd383;
	ld.const.u32 	%r231, [P_CUDA+96];
	add.s32 	%r232, %r231, -1;
	shr.u64 	%rd387, %rd310, %r232;
	and.b64  	%rd388, %rd387, 1;
	setp.eq.b64 	%p62, %rd388, 1;
	selp.b64 	%rd389, 16777216, 0, %p62;
	or.b64  	%rd390, %rd389, %rd386;
	ld.const.u32 	%r233, [P_CUDA+100];
	add.s32 	%r234, %r233, -1;
	shr.u64 	%rd391, %rd310, %r234;
	and.b64  	%rd392, %rd391, 1;
	setp.eq.b64 	%p63, %rd392, 1;
	selp.b64 	%rd393, 33554432, 0, %p63;
	or.b64  	%rd394, %rd393, %rd390;
	ld.const.u32 	%r235, [P_CUDA+104];
	add.s32 	%r236, %r235, -1;
	shr.u64 	%rd395, %rd310, %r236;
	and.b64  	%rd396, %rd395, 1;
	setp.eq.b64 	%p64, %rd396, 1;
	selp.b64 	%rd397, 67108864, 0, %p64;
	or.b64  	%rd398, %rd397, %rd394;
	ld.const.u32 	%r237, [P_CUDA+108];
	add.s32 	%r238, %r237, -1;
	shr.u64 	%rd399, %rd310, %r238;
	and.b64  	%rd400, %rd399, 1;
	setp.eq.b64 	%p65, %rd400, 1;
	selp.b64 	%rd401, 134217728, 0, %p65;
	or.b64  	%rd402, %rd401, %rd398;
	ld.const.u32 	%r239, [P_CUDA+112];
	add.s32 	%r240, %r239, -1;
	shr.u64 	%rd403, %rd310, %r240;
	and.b64  	%rd404, %rd403, 1;
	setp.eq.b64 	%p66, %rd404, 1;
	selp.b64 	%rd405, 268435456, 0, %p66;
	or.b64  	%rd406, %rd405, %rd402;
	and.b64  	%rd407, %rd23, %rd310;
	setp.eq.s64 	%p67, %rd407, 0;
	selp.b64 	%rd408, 0, 536870912, %p67;
	or.b64  	%rd409, %rd408, %rd406;
	and.b64  	%rd410, %rd24, %rd310;
	setp.eq.s64 	%p68, %rd410, 0;
	selp.b64 	%rd411, 0, 1073741824, %p68;
	or.b64  	%rd412, %rd411, %rd409;
	and.b64  	%rd413, %rd25, %rd310;
	setp.eq.s64 	%p69, %rd413, 0;
	selp.b64 	%rd414, 0, 2147483648, %p69;
	or.b64  	%rd415, %rd414, %rd412;
	xor.b64  	%rd483, %rd415, %rd484;
	mul.wide.u32 	%rd416, %r273, 8;
	add.s64 	%rd417, %rd3, %rd416;
	st.local.u64 	[%rd417], %rd483;
	add.s32 	%r273, %r273, 1;
	setp.ne.s32 	%p70, %r273, 17;
	mov.u64 	%rd484, %rd48;
	@%p70 bra 	$L__BB0_11;
	ld.local.u64 	%rd419, [%rd3+128];
	shl.b64 	%rd420, %rd419, 32;
	ld.local.u64 	%rd421, [%rd2+128];
	or.b64  	%rd53, %rd420, %rd421;
	mov.b64 	%rd486, 0;
	mov.b32 	%r275, 0;
$L__BB0_15:
	mul.wide.u32 	%rd422, %r275, 4;
	mov.u64 	%rd423, IP_REV_CUDA;
	add.s64 	%rd424, %rd423, %rd422;
	ld.const.u32 	%r242, [%rd424];
	add.s32 	%r243, %r242, -1;
	shr.u64 	%rd425, %rd53, %r243;
	and.b64  	%rd426, %rd425, 1;
	setp.eq.b64 	%p71, %rd426, 1;
	mov.b64 	%rd427, 1;
	shl.b64 	%rd428, %rd427, %r275;
	selp.b64 	%rd429, %rd428, 0, %p71;
	or.b64  	%rd430, %rd429, %rd486;
	add.s32 	%r244, %r275, 1;
	ld.const.u32 	%r245, [%rd424+4];
	add.s32 	%r246, %r245, -1;
	shr.u64 	%rd431, %rd53, %r246;
	and.b64  	%rd432, %rd431, 1;
	setp.eq.b64 	%p72, %rd432, 1;
	shl.b64 	%rd433, %rd427, %r244;
	selp.b64 	%rd434, %rd433, 0, %p72;
	or.b64  	%rd435, %rd434, %rd430;
	add.s32 	%r247, %r275, 2;
	ld.const.u32 	%r248, [%rd424+8];
	add.s32 	%r249, %r248, -1;
	shr.u64 	%rd436, %rd53, %r249;
	and.b64  	%rd437, %rd436, 1;
	setp.eq.b64 	%p73, %rd437, 1;
	shl.b64 	%rd438, %rd427, %r247;
	selp.b64 	%rd439, %rd438, 0, %p73;
	or.b64  	%rd440, %rd439, %rd435;
	add.s32 	%r250, %r275, 3;
	ld.const.u32 	%r251, [%rd424+12];
	add.s32 	%r252, %r251, -1;
	shr.u64 	%rd441, %rd53, %r252;
	and.b64  	%rd442, %rd441, 1;
	setp.eq.b64 	%p74, %rd442, 1;
	shl.b64 	%rd443, %rd427, %r250;
	selp.b64 	%rd444, %rd443, 0, %p74;
	or.b64  	%rd445, %rd444, %rd440;
	add.s32 	%r253, %r275, 4;
	ld.const.u32 	%r254, [%rd424+16];
	add.s32 	%r255, %r254, -1;
	shr.u64 	%rd446, %rd53, %r255;
	and.b64  	%rd447, %rd446, 1;
	setp.eq.b64 	%p75, %rd447, 1;
	shl.b64 	%rd448, %rd427, %r253;
	selp.b64 	%rd449, %rd448, 0, %p75;
	or.b64  	%rd450, %rd449, %rd445;
	add.s32 	%r256, %r275, 5;
	ld.const.u32 	%r257, [%rd424+20];
	add.s32 	%r258, %r257, -1;
	shr.u64 	%rd451, %rd53, %r258;
	and.b64  	%rd452, %rd451, 1;
	setp.eq.b64 	%p76, %rd452, 1;
	shl.b64 	%rd453, %rd427, %r256;
	selp.b64 	%rd454, %rd453, 0, %p76;
	or.b64  	%rd455, %rd454, %rd450;
	add.s32 	%r259, %r275, 6;
	ld.const.u32 	%r260, [%rd424+24];
	add.s32 	%r261, %r260, -1;
	shr.u64 	%rd456, %rd53, %r261;
	and.b64  	%rd457, %rd456, 1;
	setp.eq.b64 	%p77, %rd457, 1;
	shl.b64 	%rd458, %rd427, %r259;
	selp.b64 	%rd459, %rd458, 0, %p77;
	or.b64  	%rd460, %rd459, %rd455;
	add.s32 	%r262, %r275, 7;
	ld.const.u32 	%r263, [%rd424+28];
	add.s32 	%r264, %r263, -1;
	shr.u64 	%rd461, %rd53, %r264;
	and.b64  	%rd462, %rd461, 1;
	setp.eq.b64 	%p78, %rd462, 1;
	shl.b64 	%rd463, %rd427, %r262;
	selp.b64 	%rd464, %rd463, 0, %p78;
	or.b64  	%rd486, %rd464, %rd460;
	add.s32 	%r275, %r275, 8;
	setp.ne.s32 	%p79, %r275, 64;
	@%p79 bra 	$L__BB0_15;
	ld.param.u64 	%rd471, [_Z11brute_forcePyS_S_PVi_param_1];
	cvta.to.global.u64 	%rd465, %rd471;
	ld.global.u64 	%rd466, [%rd465];
	setp.ne.s64 	%p80, %rd486, %rd466;
	@%p80 bra 	$L__BB0_18;
	ld.param.u64 	%rd474, [_Z11brute_forcePyS_S_PVi_param_3];
	ld.param.u64 	%rd472, [_Z11brute_forcePyS_S_PVi_param_2];
	cvta.to.global.u64 	%rd467, %rd472;
	st.global.u64 	[%rd467], %rd475;
	cvta.to.global.u64 	%rd468, %rd474;
	mov.b32 	%r265, 1;
	st.volatile.global.u32 	[%rd468], %r265;
$L__BB0_18:
	mov.u32 	%r266, %ntid.x;
	mov.u32 	%r267, %nctaid.x;
	mul.lo.s32 	%r268, %r266, %r267;
	cvt.u64.u32 	%rd469, %r268;
	add.s64 	%rd475, %rd475, %rd469;
	setp.ne.s64 	%p81, %rd475, -1;
	@%p81 bra 	$L__BB0_1;
$L__BB0_19:
	ret;

}


// ===== COMPILED SASS (sm_100) =====

	.target	sm_100

	.elftype	@"ET_EXEC"


//--------------------- .note.nv.tkinfo           --------------------------
	.section	.note.nv.tkinfo,"",@"SHT_NOTE"
	.sectionflags	@"SHF_NOTE_NV_TKINFO"
	.tkinfo
        /*0018*/ 	.word	0x00000002
        /*0030*/ 	.string	""
        /*0030*/ 	.string	"ptxas"
        /*0030*/ 	.string	"Cuda compilation tools, release 13.0, V13.0.88"
        /*0030*/ 	.string	"Build cuda_13.0.r13.0/compiler.36424714_0"
        /*0030*/ 	.string	"-arch sm_100 -m 64 "



//--------------------- .note.nv.cuinfo           --------------------------
	.section	.note.nv.cuinfo,"",@"SHT_NOTE"
	.sectionflags	@"SHF_NOTE_NV_CUINFO"
        /*0018*/ 	.short	0x0002
        /*001a*/ 	.short	0x0064
        /*001c*/ 	.short	0x0082
	.zero		2


//--------------------- .nv.info                  --------------------------
	.section	.nv.info,"",@"SHT_CUDA_INFO"
	.align	4


	//----- nvinfo : EIATTR_REGCOUNT
	.align		4
        /*0000*/ 	.byte	0x04, 0x2f
        /*0002*/ 	.short	(.L_17 - .L_16)
	.align		4
.L_16:
        /*0004*/ 	.word	index@(_Z11brute_forcePyS_S_PVi)
        /*0008*/ 	.word	0x0000002e


	//----- nvinfo : EIATTR_FRAME_SIZE
	.align		4
.L_17:
        /*000c*/ 	.byte	0x04, 0x11
        /*000e*/ 	.short	(.L_19 - .L_18)
	.align		4
.L_18:
        /*0010*/ 	.word	index@(_Z11brute_forcePyS_S_PVi)
        /*0014*/ 	.word	0x00000190


	//----- nvinfo : EIATTR_MIN_STACK_SIZE
	.align		4
.L_19:
        /*0018*/ 	.byte	0x04, 0x12
        /*001a*/ 	.short	(.L_21 - .L_20)
	.align		4
.L_20:
        /*001c*/ 	.word	index@(_Z11brute_forcePyS_S_PVi)
        /*0020*/ 	.word	0x00000190
.L_21:


//--------------------- .nv.compat                --------------------------
	.section	.nv.compat,"",@"SHT_CUDA_COMPAT_INFO"
	.align	4
        /*0000*/ 	.byte	0x02, 0x09, 0x00, 0x00, 0x02, 0x02, 0x01, 0x00, 0x02, 0x05, 0x05, 0x00, 0x03, 0x07, 0x01, 0x01
        /*0010*/ 	.byte	0x02, 0x03, 0x00, 0x00, 0x02, 0x06, 0x01, 0x00, 0x04, 0x0b, 0x08, 0x00, 0x09, 0x00, 0x00, 0x00
        /*0020*/ 	.byte	0x00, 0x00, 0x00, 0x00


//--------------------- .nv.info._Z11brute_forcePyS_S_PVi --------------------------
	.section	.nv.info._Z11brute_forcePyS_S_PVi,"",@"SHT_CUDA_INFO"
	.sectionflags	@""
	.align	4


	//----- nvinfo : EIATTR_CUDA_API_VERSION
	.align		4
        /*0000*/ 	.byte	0x04, 0x37
        /*0002*/ 	.short	(.L_23 - .L_22)
.L_22:
        /*0004*/ 	.word	0x00000082


	//----- nvinfo : EIATTR_KPARAM_INFO
	.align		4
.L_23:
        /*0008*/ 	.byte	0x04, 0x17
        /*000a*/ 	.short	(.L_25 - .L_24)
.L_24:
        /*000c*/ 	.word	0x00000000
        /*0010*/ 	.short	0x0003
        /*0012*/ 	.short	0x0018
        /*0014*/ 	.byte	0x00, 0xf5, 0x21, 0x00


	//----- nvinfo : EIATTR_KPARAM_INFO
	.align		4
.L_25:
        /*0018*/ 	.byte	0x04, 0x17
        /*001a*/ 	.short	(.L_27 - .L_26)
.L_26:
        /*001c*/ 	.word	0x00000000
        /*0020*/ 	.short	0x0002
        /*0022*/ 	.short	0x0010
        /*0024*/ 	.byte	0x00, 0xf5, 0x21, 0x00


	//----- nvinfo : EIATTR_KPARAM_INFO
	.align		4
.L_27:
        /*0028*/ 	.byte	0x04, 0x17
        /*002a*/ 	.short	(.L_29 - .L_28)
.L_28:
        /*002c*/ 	.word	0x00000000
        /*0030*/ 	.short	0x0001
        /*0032*/ 	.short	0x0008
        /*0034*/ 	.byte	0x00, 0xf5, 0x21, 0x00


	//----- nvinfo : EIATTR_KPARAM_INFO
	.align		4
.L_29:
        /*0038*/ 	.byte	0x04, 0x17
        /*003a*/ 	.short	(.L_31 - .L_30)
.L_30:
        /*003c*/ 	.word	0x00000000
        /*0040*/ 	.short	0x0000
        /*0042*/ 	.short	0x0000
        /*0044*/ 	.byte	0x00, 0xf5, 0x21, 0x00


	//----- nvinfo : EIATTR_SPARSE_MMA_MASK
	.align		4
.L_31:
        /*0048*/ 	.byte	0x03, 0x50
        /*004a*/ 	.short	0x0000


	//----- nvinfo : EIATTR_MAXREG_COUNT
	.align		4
        /*004c*/ 	.byte	0x03, 0x1b
        /*004e*/ 	.short	0x00ff


	//----- nvinfo : EIATTR_MERCURY_ISA_VERSION
	.align		4
        /*0050*/ 	.byte	0x03, 0x5f
        /*0052*/ 	.short	0x0101


	//----- nvinfo : EIATTR_VRC_CTA_INIT_COUNT
	.align		4
        /*0054*/ 	.byte	0x02, 0x4a
	.zero		1
	.zero		1


	//----- nvinfo : EIATTR_EXIT_INSTR_OFFSETS
	.align		4
        /*0058*/ 	.byte	0x04, 0x1c
        /*005a*/ 	.short	(.L_33 - .L_32)


	//   ....[0]....
.L_32:
        /*005c*/ 	.word	0x000005f0


	//   ....[1]....
        /*0060*/ 	.word	0x00008f20


	//----- nvinfo : EIATTR_CRS_STACK_SIZE
	.align		4
.L_33:
        /*0064*/ 	.byte	0x04, 0x1e
        /*0066*/ 	.short	(.L_35 - .L_34)
.L_34:
        /*0068*/ 	.word	0x00000000


	//----- nvinfo : EIATTR_CBANK_PARAM_SIZE
	.align		4
.L_35:
        /*006c*/ 	.byte	0x03, 0x19
        /*006e*/ 	.short	0x0020


	//----- nvinfo : EIATTR_PARAM_CBANK
	.align		4
        /*0070*/ 	.byte	0x04, 0x0a
        /*0072*/ 	.short	(.L_37 - .L_36)
	.align		4
.L_36:
        /*0074*/ 	.word	index@(.nv.constant0._Z11brute_forcePyS_S_PVi)
        /*0078*/ 	.short	0x0380
        /*007a*/ 	.short	0x0020


	//----- nvinfo : EIATTR_SW_WAR
	.align		4
.L_37:
        /*007c*/ 	.byte	0x04, 0x36
        /*007e*/ 	.short	(.L_39 - .L_38)
.L_38:
        /*0080*/ 	.word	0x00000008
.L_39:


//--------------------- .nv.callgraph             --------------------------
	.section	.nv.callgraph,"",@"SHT_CUDA_CALLGRAPH"
	.align	4
	.sectionentsize	8
	.align		4
        /*0000*/ 	.word	0x00000000
	.align		4
        /*0004*/ 	.word	0xffffffff
	.align		4
        /*0008*/ 	.word	0x00000000
	.align		4
        /*000c*/ 	.word	0xfffffffe
	.align		4
        /*0010*/ 	.word	0x00000000
	.align		4
        /*0014*/ 	.word	0xfffffffd
	.align		4
        /*0018*/ 	.word	0x00000000
	.align		4
        /*001c*/ 	.word	0xfffffffc


//--------------------- .nv.constant3             --------------------------
	.section	.nv.constant3,"a",@progbits
	.align	8
.nv.constant3:
	.type		PC_1_CUDA,@object
	.size		PC_1_CUDA,(PC_2_CUDA - PC_1_CUDA)
PC_1_CUDA:
        /*0000*/ 	.byte	0x39, 0x00, 0x00, 0x00, 0x31, 0x00, 0x00, 0x00, 0x29, 0x00, 0x00, 0x00, 0x21, 0x00, 0x00, 0x00
        /* <DEDUP_REMOVED lines=13> */
	.type		PC_2_CUDA,@object
	.size		PC_2_CUDA,(IP_CUDA - PC_2_CUDA)
PC_2_CUDA:
        /* <DEDUP_REMOVED lines=12> */
	.type		IP_CUDA,@object
	.size		IP_CUDA,(E_BIT_CUDA - IP_CUDA)
IP_CUDA:
        /* <DEDUP_REMOVED lines=16> */
	.type		E_BIT_CUDA,@object
	.size		E_BIT_CUDA,(S1_CUDA - E_BIT_CUDA)
E_BIT_CUDA:
        /* <DEDUP_REMOVED lines=12> */
	.type		S1_CUDA,@object
	.size		S1_CUDA,(S2_CUDA - S1_CUDA)
S1_CUDA:
        /* <DEDUP_REMOVED lines=16> */
	.type		S2_CUDA,@object
	.size		S2_CUDA,(S3_CUDA - S2_CUDA)
S2_CUDA:
        /* <DEDUP_REMOVED lines=16> */
	.type		S3_CUDA,@object
	.size		S3_CUDA,(S4_CUDA - S3_CUDA)
S3_CUDA:
        /* <DEDUP_REMOVED lines=16> */
	.type		S4_CUDA,@object
	.size		S4_CUDA,(S5_CUDA - S4_CUDA)
S4_CUDA:
        /* <DEDUP_REMOVED lines=16> */
	.type		S5_CUDA,@object
	.size		S5_CUDA,(S6_CUDA - S5_CUDA)
S5_CUDA:
        /* <DEDUP_REMOVED lines=16> */
	.type		S6_CUDA,@object
	.size		S6_CUDA,(S7_CUDA - S6_CUDA)
S6_CUDA:
        /* <DEDUP_REMOVED lines=16> */
	.type		S7_CUDA,@object
	.size		S7_CUDA,(S8_CUDA - S7_CUDA)
S7_CUDA:
        /* <DEDUP_REMOVED lines=16> */
	.type		S8_CUDA,@object
	.size		S8_CUDA,(S_POINTER_CUDA - S8_CUDA)
S8_CUDA:
        /* <DEDUP_REMOVED lines=16> */
	.align		8
	.type		S_POINTER_CUDA,@object
	.size		S_POINTER_CUDA,(P_CUDA - S_POINTER_CUDA)
S_POINTER_CUDA:
        /*0b60*/ 	.dword	fun@R_CUDA_G64(S1_CUDA)
	.align		8
        /*0b68*/ 	.dword	fun@R_CUDA_G64(S2_CUDA)
	.align		8
        /*0b70*/ 	.dword	fun@R_CUDA_G64(S3_CUDA)
	.align		8
        /*0b78*/ 	.dword	fun@R_CUDA_G64(S4_CUDA)
	.align		8
        /*0b80*/ 	.dword	fun@R_CUDA_G64(S5_CUDA)
	.align		8
        /*0b88*/ 	.dword	fun@R_CUDA_G64(S6_CUDA)
	.align		8
        /*0b90*/ 	.dword	fun@R_CUDA_G64(S7_CUDA)
	.align		8
        /*0b98*/ 	.dword	fun@R_CUDA_G64(S8_CUDA)
	.type		P_CUDA,@object
	.size		P_CUDA,(IP_REV_CUDA - P_CUDA)
P_CUDA:
        /* <DEDUP_REMOVED lines=8> */
	.type		IP_REV_CUDA,@object
	.size		IP_REV_CUDA,(SHIFTS_CUDA - IP_REV_CUDA)
IP_REV_CUDA:
        /* <DEDUP_REMOVED lines=16> */
	.type		SHIFTS_CUDA,@object
	.size		SHIFTS_CUDA,(.L_15 - SHIFTS_CUDA)
SHIFTS_CUDA:
        /*0d20*/ 	.byte	0x01, 0x00, 0x00, 0x00, 0x01, 0x00, 0x00, 0x00, 0x02, 0x00, 0x00, 0x00, 0x02, 0x00, 0x00, 0x00
        /*0d30*/ 	.byte	0x02, 0x00, 0x00, 0x00, 0x02, 0x00, 0x00, 0x00, 0x02, 0x00, 0x00, 0x00, 0x02, 0x00, 0x00, 0x00
        /*0d40*/ 	.byte	0x01, 0x00, 0x00, 0x00, 0x02, 0x00, 0x00, 0x00, 0x02, 0x00, 0x00, 0x00, 0x02, 0x00, 0x00, 0x00
        /*0d50*/ 	.byte	0x02, 0x00, 0x00, 0x00, 0x02, 0x00, 0x00, 0x00, 0x02, 0x00, 0x00, 0x00, 0x01, 0x00, 0x00, 0x00
.L_15:


//--------------------- .text._Z11brute_forcePyS_S_PVi --------------------------
	.section	.text._Z11brute_forcePyS_S_PVi,"ax",@progbits
	.align	128
        .global         _Z11brute_forcePyS_S_PVi
        .type           _Z11brute_forcePyS_S_PVi,@function
        .size           _Z11brute_forcePyS_S_PVi,(.L_x_5 - _Z11brute_forcePyS_S_PVi)
        .other          _Z11brute_forcePyS_S_PVi,@"STO_CUDA_ENTRY STV_DEFAULT"
_Z11brute_forcePyS_S_PVi:
.text._Z11brute_forcePyS_S_PVi:
[----:B------:R-:W0:Y:S01]  /*0000*/  LDC R1, c[0x0][0x37c] ;  /* 0x0000df00ff017b82 */ /* 0x000e220000000800 */
[----:B------:R-:W1:Y:S01]  /*0010*/  LDCU.128 UR4, c[0x3][0xbe0] ;  /* 0x00c17c00ff0477ac */ /* 0x000e620008000c00 */
[----:B------:R-:W2:Y:S06]  /*0020*/  S2R R3, SR_TID.X ;  /* 0x0000000000037919 */ /* 0x000eac0000002100 */
[----:B------:R-:W2:Y:S01]  /*0030*/  S2UR UR37, SR_CTAID.X ;  /* 0x00000000002579c3 */ /* 0x000ea20000002500 */
[----:B0-----:R-:W-:Y:S01]  /*0040*/  VIADD R1, R1, 0xfffffe70 ;  /* 0xfffffe7001017836 */ /* 0x001fe20000000000 */
[----:B------:R-:W0:Y:S01]  /*0050*/  LDCU.128 UR12, c[0x3][0xbb0] ;  /* 0x00c17600ff0c77ac */ /* 0x000e220008000c00 */
[----:B------:R-:W-:Y:S01]  /*0060*/  BSSY.RECONVERGENT B0, `(.L_x_0) ;  /* 0x00008eb000007945 */ /* 0x000fe20003800200 */
[----:B------:R-:W-:Y:S01]  /*0070*/  IMAD.MOV.U32 R7, RZ, RZ, RZ ;  /* 0x000000ffff077224 */ /* 0x000fe200078e00ff */
[----:B------:R-:W3:Y:S01]  /*0080*/  LDCU.128 UR16, c[0x3][0xbf0] ;  /* 0x00c17e00ff1077ac */ /* 0x000ee20008000c00 */
[----:B------:R-:W-:-:S02]  /*0090*/  VIADD R0, R1, 0x80 ;  /* 0x0000008001007836 */ /* 0x000fc40000000000 */
[----:B------:R-:W2:Y:S01]  /*00a0*/  LDC R8, c[0x0][0x360] ;  /* 0x0000d800ff087b82 */ /* 0x000ea20000000800 */
[----:B------:R-:W-:Y:S01]  /*00b0*/  VIADD R6, R1, 0x108 ;  /* 0x0000010801067836 */ /* 0x000fe20000000000 */
[----:B------:R-:W4:Y:S01]  /*00c0*/  LDCU.64 UR8, c[0x3][0xba8] ;  /* 0x00c17500ff0877ac */ /* 0x000f220008000a00 */
[----:B------:R-:W5:Y:S01]  /*00d0*/  LDCU.64 UR74, c[0x3][0xc18] ;  /* 0x00c18300ff4a77ac */ /* 0x000f620008000a00 */
[----:B-1----:R-:W-:Y:S01]  /*00e0*/  UIADD3 UR57, UPT, UPT, UR5, -0x1, URZ ;  /* 0xffffffff05397890 */ /* 0x002fe2000fffe0ff */
[----:B------:R-:W1:Y:S01]  /*00f0*/  LDCU UR5, c[0x3][0xba4] ;  /* 0x00c17480ff0577ac */ /* 0x000e620008000800 */
[----:B------:R-:W1:Y:S01]  /*0100*/  LDCU UR49, c[0x3][0xbc0] ;  /* 0x00c17800ff3177ac */ /* 0x000e620008000800 */
[----:B------:R-:W1:Y:S01]  /*0110*/  LDCU UR51, c[0x3][0xbd4] ;  /* 0x00c17a80ff3377ac */ /* 0x000e620008000800 */
[----:B------:R-:W1:Y:S01]  /*0120*/  LDCU UR53, c[0x3][0xbdc] ;  /* 0x00c17b80ff3577ac */ /* 0x000e620008000800 */
[----:B--2---:R-:W-:Y:S01]  /*0130*/  IMAD R8, R8, UR37, R3 ;  /* 0x0000002508087c24 */ /* 0x004fe2000f8e0203 */
[----:B------:R-:W2:Y:S01]  /*0140*/  LDCU UR71, c[0x3][0xc14] ;  /* 0x00c18280ff4777ac */ /* 0x000ea20008000800 */
[----:B------:R-:W-:-:S02]  /*0150*/  UIADD3 UR61, UPT, UPT, UR7, -0x1, URZ ;  /* 0xffffffff073d7890 */ /* 0x000fc4000fffe0ff */
[----:B0-----:R-:W-:Y:S02]  /*0160*/  UIADD3 UR11, UPT, UPT, UR12, -0x1, URZ ;  /* 0xffffffff0c0b7890 */ /* 0x001fe4000fffe0ff */
[----:B------:R-:W-:Y:S02]  /*0170*/  UIADD3 UR13, UPT, UPT, UR13, -0x1, URZ ;  /* 0xffffffff0d0d7890 */ /* 0x000fe4000fffe0ff */
[----:B------:R-:W-:Y:S02]  /*0180*/  UIADD3 UR45, UPT, UPT, UR14, -0x1, URZ ;  /* 0xffffffff0e2d7890 */ /* 0x000fe4000fffe0ff */
[----:B------:R-:W-:Y:S02]  /*0190*/  UIADD3 UR47, UPT, UPT, UR15, -0x1, URZ ;  /* 0xffffffff0f2f7890 */ /* 0x000fe4000fffe0ff */
[----:B------:R-:W-:Y:S02]  /*01a0*/  UIADD3 UR55, UPT, UPT, UR4, -0x1, URZ ;  /* 0xffffffff04377890 */ /* 0x000fe4000fffe0ff */
[----:B------:R-:W-:-:S02]  /*01b0*/  UIADD3 UR59, UPT, UPT, UR6, -0x1, URZ ;  /* 0xffffffff063b7890 */ /* 0x000fc4000fffe0ff */
[----:B---3--:R-:W-:Y:S02]  /*01c0*/  UIADD3 UR63, UPT, UPT, UR16, -0x1, URZ ;  /* 0xffffffff103f7890 */ /* 0x008fe4000fffe0ff */
[----:B------:R-:W-:Y:S02]  /*01d0*/  UIADD3 UR65, UPT, UPT, UR17, -0x1, URZ ;  /* 0xffffffff11417890 */ /* 0x000fe4000fffe0ff */
[----:B------:R-:W-:Y:S02]  /*01e0*/  UIADD3 UR67, UPT, UPT, UR18, -0x1, URZ ;  /* 0xffffffff12437890 */ /* 0x000fe4000fffe0ff */
[----:B------:R-:W-:Y:S02]  /*01f0*/  UIADD3 UR69, UPT, UPT, UR19, -0x1, URZ ;  /* 0xffffffff13457890 */ /* 0x000fe4000fffe0ff */
[----:B----4-:R-:W-:Y:S02]  /*0200*/  UIADD3 UR7, UPT, UPT, UR8, -0x1, URZ ;  /* 0xffffffff08077890 */ /* 0x010fe4000fffe0ff */
[----:B------:R-:W-:-:S02]  /*0210*/  UIADD3 UR9, UPT, UPT, UR9, -0x1, URZ ;  /* 0xffffffff09097890 */ /* 0x000fc4000fffe0ff */
[----:B-----5:R-:W-:Y:S02]  /*0220*/  UIADD3 UR73, UPT, UPT, UR74, -0x1, URZ ;  /* 0xffffffff4a497890 */ /* 0x020fe4000fffe0ff */
[----:B------:R-:W-:Y:S02]  /*0230*/  UIADD3 UR75, UPT, UPT, UR75, -0x1, URZ ;  /* 0xffffffff4b4b7890 */ /* 0x000fe4000fffe0ff */
[----:B-1----:R-:W-:Y:S02]  /*0240*/  UIADD3 UR5, UPT, UPT, UR5, -0x1, URZ ;  /* 0xffffffff05057890 */ /* 0x002fe4000fffe0ff */
[----:B------:R-:W-:Y:S02]  /*0250*/  UIADD3 UR49, UPT, UPT, UR49, -0x1, URZ ;  /* 0xffffffff31317890 */ /* 0x000fe4000fffe0ff */
[----:B------:R-:W-:Y:S02]  /*0260*/  UIADD3 UR51, UPT, UPT, UR51, -0x1, URZ ;  /* 0xffffffff33337890 */ /* 0x000fe4000fffe0ff */
[----:B------:R-:W-:-:S02]  /*0270*/  UIADD3 UR53, UPT, UPT, UR53, -0x1, URZ ;  /* 0xffffffff35357890 */ /* 0x000fc4000fffe0ff */
[----:B--2---:R-:W-:Y:S01]  /*0280*/  UIADD3 UR71, UPT, UPT, UR71, -0x1, URZ ;  /* 0xffffffff47477890 */ /* 0x004fe2000fffe0ff */
[----:B------:R-:W-:Y:S01]  /*0290*/  UMOV UR36, 0x1 ;  /* 0x0000000100247882 */ /* 0x000fe20000000000 */
[----:B------:R-:W0:Y:S01]  /*02a0*/  LDCU.64 UR14, c[0x0][0x358] ;  /* 0x00006b00ff0e77ac */ /* 0x000e220008000a00 */
[----:B------:R-:W-:Y:S02]  /*02b0*/  USHF.L.U64.HI UR4, UR36, UR5, URZ ;  /* 0x0000000524047299 */ /* 0x000fe400080102ff */
[----:B------:R-:W-:Y:S02]  /*02c0*/  USHF.L.U64.HI UR6, UR36, UR7, URZ ;  /* 0x0000000724067299 */ /* 0x000fe400080102ff */
[----:B------:R-:W-:Y:S02]  /*02d0*/  USHF.L.U64.HI UR8, UR36, UR9, URZ ;  /* 0x0000000924087299 */ /* 0x000fe400080102ff */
[----:B------:R-:W-:Y:S02]  /*02e0*/  USHF.L.U64.HI UR10, UR36, UR11, URZ ;  /* 0x0000000b240a7299 */ /* 0x000fe400080102ff */
[----:B------:R-:W-:-:S02]  /*02f0*/  USHF.L.U64.HI UR12, UR36, UR13, URZ ;  /* 0x0000000d240c7299 */ /* 0x000fc400080102ff */
[----:B------:R-:W-:Y:S02]  /*0300*/  USHF.L.U64.HI UR44, UR36, UR45, URZ ;  /* 0x0000002d242c7299 */ /* 0x000fe400080102ff */
        /* <DEDUP_REMOVED lines=14> */
[----:B------:R-:W-:Y:S01]  /*03f0*/  USHF.L.U64.HI UR74, UR36, UR75, URZ ;  /* 0x0000004b244a7299 */ /* 0x000fe200080102ff */
[----:B------:R-:W1:Y:S01]  /*0400*/  LDCU UR77, c[0x3][0xbd8] ;  /* 0x00c17b00ff4d77ac */ /* 0x000e620008000800 */
[----:B------:R-:W2:Y:S01]  /*0410*/  LDCU UR76, c[0x3][0xc10] ;  /* 0x00c18200ff4c77ac */ /* 0x000ea20008000800 */
[----:B------:R-:W3:Y:S01]  /*0420*/  LDCU.128 UR16, c[0x3][0xe0] ;  /* 0x00c01c00ff1077ac */ /* 0x000ee20008000c00 */
[----:B------:R-:W4:Y:S01]  /*0430*/  LDCU.128 UR20, c[0x3][0xf0] ;  /* 0x00c01e00ff1477ac */ /* 0x000f220008000c00 */
[----:B------:R-:W0:Y:S01]  /*0440*/  LDCU.128 UR24, c[0x3][0x100] ;  /* 0x00c02000ff1877ac */ /* 0x000e220008000c00 */
[----:B------:R-:W0:Y:S01]  /*0450*/  LDCU.128 UR28, c[0x3][0x110] ;  /* 0x00c02200ff1c77ac */ /* 0x000e220008000c00 */
[----:B------:R-:W0:Y:S01]  /*0460*/  LDCU.128 UR32, c[0x3][0x120] ;  /* 0x00c02400ff2077ac */ /* 0x000e220008000c00 */
[----:B------:R-:W-:-:S02]  /*0470*/  USHF.L.U32 UR5, UR36, UR5, URZ ;  /* 0x0000000524057299 */ /* 0x000fc400080006ff */
[----:B------:R-:W-:Y:S02]  /*0480*/  USHF.L.U32 UR7, UR36, UR7, URZ ;  /* 0x0000000724077299 */ /* 0x000fe400080006ff */
[----:B------:R-:W-:Y:S02]  /*0490*/  USHF.L.U32 UR9, UR36, UR9, URZ ;  /* 0x0000000924097299 */ /* 0x000fe400080006ff */
[----:B------:R-:W-:Y:S02]  /*04a0*/  USHF.L.U32 UR11, UR36, UR11, URZ ;  /* 0x0000000b240b7299 */ /* 0x000fe400080006ff */
[----:B------:R-:W-:Y:S02]  /*04b0*/  USHF.L.U32 UR13, UR36, UR13, URZ ;  /* 0x0000000d240d7299 */ /* 0x000fe400080006ff */
[----:B------:R-:W-:Y:S02]  /*04c0*/  USHF.L.U32 UR45, UR36, UR45, URZ ;  /* 0x0000002d242d7299 */ /* 0x000fe400080006ff */
        /* <DEDUP_REMOVED lines=14> */
[----:B01234-:R-:W-:-:S12]  /*05b0*/  USHF.L.U32 UR75, UR36, UR75, URZ ;  /* 0x0000004b244b7299 */ /* 0x01ffd800080006ff */
.L_x_3:
[----:B------:R-:W0:Y:S02]  /*05c0*/  LDC.64 R4, c[0x0][0x398] ;  /* 0x0000e600ff047b82 */ /* 0x000e240000000a00 */
[----:B0-----:R-:W2:Y:S02]  /*05d0*/  LDG.E.STRONG.SYS R2, desc[UR14][R4.64] ;  /* 0x0000000e04027981 */ /* 0x001ea4000c1f5900 */
[----:B--2---:R-:W-:-:S13]  /*05e0*/  ISETP.NE.AND P0, PT, R2, RZ, PT ;  /* 0x000000ff0200720c */ /* 0x004fda0003f05270 */
[----:B------:R-:W-:Y:S05]  /*05f0*/  @P0 EXIT ;  /* 0x000000000000094d */ /* 0x000fea0003800000 */
[----:B------:R-:W0:Y:S01]  /*0600*/  LDCU.128 UR36, c[0x3][URZ] ;  /* 0x00c00000ff2477ac */ /* 0x000e220008000c00 */
[----:B------:R-:W1:Y:S01]  /*0610*/  LDCU.128 UR40, c[0x3][0x10] ;  /* 0x00c00200ff2877ac */ /* 0x000e620008000c00 */
[----:B0-----:R-:W-:Y:S02]  /*0620*/  UIADD3 UR36, UPT, UPT, UR36, -0x1, URZ ;  /* 0xffffffff24247890 */ /* 0x001fe4000fffe0ff */
[----:B------:R-:W-:Y:S02]  /*0630*/  UIADD3 UR37, UPT, UPT, UR37, -0x1, URZ ;  /* 0xffffffff25257890 */ /* 0x000fe4000fffe0ff */
[----:B------:R-:W-:Y:S02]  /*0640*/  UIADD3 UR38, UPT, UPT, UR38, -0x1, URZ ;  /* 0xffffffff26267890 */ /* 0x000fe4000fffe0ff */
[----:B------:R-:W-:Y:S01]  /*0650*/  UIADD3 UR39, UPT, UPT, UR39, -0x1, URZ ;  /* 0xffffffff27277890 */ /* 0x000fe2000fffe0ff */
[C-C-:B------:R-:W-:Y:S01]  /*0660*/  SHF.R.U64 R37, R8.reuse, UR36, R7.reuse ;  /* 0x0000002408257c19 */ /* 0x140fe20008001207 */
[----:B-1----:R-:W-:Y:S01]  /*0670*/  UIADD3 UR40, UPT, UPT, UR40, -0x1, URZ ;  /* 0xffffffff28287890 */ /* 0x002fe2000fffe0ff */
[C-C-:B------:R-:W-:Y:S01]  /*0680*/  SHF.R.U64 R36, R8.reuse, UR37, R7.reuse ;  /* 0x0000002508247c19 */ /* 0x140fe20008001207 */
[----:B------:R-:W-:Y:S01]  /*0690*/  UIADD3 UR41, UPT, UPT, UR41, -0x1, URZ ;  /* 0xffffffff29297890 */ /* 0x000fe2000fffe0ff */
[C-C-:B------:R-:W-:Y:S01]  /*06a0*/  SHF.R.U64 R35, R8.reuse, UR38, R7.reuse ;  /* 0x0000002608237c19 */ /* 0x140fe20008001207 */
[----:B------:R-:W-:Y:S01]  /*06b0*/  UIADD3 UR42, UPT, UPT, UR42, -0x1, URZ ;  /* 0xffffffff2a2a7890 */ /* 0x000fe2000fffe0ff */
[C-C-:B------:R-:W-:Y:S01]  /*06c0*/  SHF.R.U64 R34, R8.reuse, UR39, R7.reuse ;  /* 0x0000002708227c19 */ /* 0x140fe20008001207 */
[----:B------:R-:W-:Y:S01]  /*06d0*/  UIADD3 UR43, UPT, UPT, UR43, -0x1, URZ ;  /* 0xffffffff2b2b7890 */ /* 0x000fe2000fffe0ff */
[----:B------:R-:W-:-:S02]  /*06e0*/  SHF.R.U64 R33, R8, UR40, R7 ;  /* 0x0000002808217c19 */ /* 0x000fc40008001207 */
[----:B------:R-:W0:Y:S01]  /*06f0*/  LDCU.128 UR36, c[0x3][0x20] ;  /* 0x00c00400ff2477ac */ /* 0x000e220008000c00 */
[C-C-:B------:R-:W-:Y:S02]  /*0700*/  SHF.R.U64 R27, R8.reuse, UR41, R7.reuse ;  /* 0x00000029081b7c19 */ /* 0x140fe40008001207 */
[C-C-:B------:R-:W-:Y:S02]  /*0710*/  SHF.R.U64 R26, R8.reuse, UR42, R7.reuse ;  /* 0x0000002a081a7c19 */ /* 0x140fe40008001207 */
[----:B------:R-:W-:Y:S02]  /*0720*/  SHF.R.U64 R25, R8, UR43, R7 ;  /* 0x0000002b08197c19 */ /* 0x000fe40008001207 */
[----:B------:R-:W-:Y:S01]  /*0730*/  LOP3.LUT R37, R37, 0x1, RZ, 0xc0, !PT ;  /* 0x0000000125257812 */ /* 0x000fe200078ec0ff */
[----:B------:R-:W1:Y:S01]  /*0740*/  LDCU.128 UR40, c[0x3][0x30] ;  /* 0x00c00600ff2877ac */ /* 0x000e620008000c00 */
[----:B------:R-:W-:Y:S02]  /*0750*/  LOP3.LUT R36, R36, 0x1, RZ, 0xc0, !PT ;  /* 0x0000000124247812 */ /* 0x000fe400078ec0ff */
[----:B------:R-:W-:-:S02]  /*0760*/  LOP3.LUT R33, R33, 0x1, RZ, 0xc0, !PT ;  /* 0x0000000121217812 */ /* 0x000fc400078ec0ff */
[----:B------:R-:W-:Y:S02]  /*0770*/  ISETP.NE.U32.AND P4, PT, R37, 0x1, PT ;  /* 0x000000012500780c */ /* 0x000fe40003f85070 */
[----:B------:R-:W-:Y:S02]  /*0780*/  ISETP.NE.U32.AND P5, PT, R36, 0x1, PT ;  /* 0x000000012400780c */ /* 0x000fe40003fa5070 */
[----:B------:R-:W-:Y:S01]  /*0790*/  ISETP.NE.U32.AND P1, PT, R33, 0x1, PT ;  /* 0x000000012100780c */ /* 0x000fe20003f25070 */
[----:B0-----:R-:W-:Y:S01]  /*07a0*/  UIADD3 UR36, UPT, UPT, UR36, -0x1, URZ ;  /* 0xffffffff24247890 */ /* 0x001fe2000fffe0ff */
[----:B------:R-:W-:Y:S01]  /*07b0*/  LOP3.LUT R35, R35, 0x1, RZ, 0xc0, !PT ;  /* 0x0000000123237812 */ /* 0x000fe200078ec0ff */
[----:B------:R-:W-:Y:S01]  /*07c0*/  UIADD3 UR39, UPT, UPT, UR39, -0x1, URZ ;  /* 0xffffffff27277890 */ /* 0x000fe2000fffe0ff */
[----:B------:R-:W-:Y:S01]  /*07d0*/  LOP3.LUT R33, R27, 0x1, RZ, 0xc0, !PT ;  /* 0x000000011b217812 */ /* 0x000fe200078ec0ff */
[----:B------:R-:W-:Y:S01]  /*07e0*/  UIADD3 UR37, UPT, UPT, UR37, -0x1, URZ ;  /* 0xffffffff25257890 */ /* 0x000fe2000fffe0ff */
[----:B------:R-:W-:Y:S01]  /*07f0*/  LOP3.LUT R27, R26, 0x1, RZ, 0xc0, !PT ;  /* 0x000000011a1b7812 */ /* 0x000fe200078ec0ff */
[----:B------:R-:W-:Y:S01]  /*0800*/  UIADD3 UR38, UPT, UPT, UR38, -0x1, URZ ;  /* 0xffffffff26267890 */ /* 0x000fe2000fffe0ff */
[C-C-:B------:R-:W-:Y:S01]  /*0810*/  SHF.R.U64 R24, R8.reuse, UR36, R7.reuse ;  /* 0x0000002408187c19 */ /* 0x140fe20008001207 */
[----:B-1----:R-:W-:Y:S01]  /*0820*/  UIADD3 UR40, UPT, UPT, UR40, -0x1, URZ ;  /* 0xffffffff28287890 */ /* 0x002fe2000fffe0ff */
[----:B------:R-:W-:Y:S01]  /*0830*/  ISETP.NE.U32.AND.EX P4, PT, RZ, RZ, PT, P4 ;  /* 0x000000ffff00720c */ /* 0x000fe20003f85140 */
[----:B------:R-:W-:Y:S01]  /*0840*/  UIADD3 UR41, UPT, UPT, UR41, -0x1, URZ ;  /* 0xffffffff29297890 */ /* 0x000fe2000fffe0ff */
[----:B------:R-:W-:Y:S01]  /*0850*/  SHF.R.U64 R11, R8, UR39, R7 ;  /* 0x00000027080b7c19 */ /* 0x000fe20008001207 */
[----:B------:R-:W-:Y:S01]  /*0860*/  UIADD3 UR42, UPT, UPT, UR42, -0x1, URZ ;  /* 0xffffffff2a2a7890 */ /* 0x000fe2000fffe0ff */
[----:B------:R-:W-:Y:S01]  /*0870*/  LOP3.LUT R34, R34, 0x1, RZ, 0xc0, !PT ;  /* 0x0000000122227812 */ /* 0x000fe200078ec0ff */
[----:B------:R-:W-:Y:S01]  /*0880*/  UIADD3 UR43, UPT, UPT, UR43, -0x1, URZ ;  /* 0xffffffff2b2b7890 */ /* 0x000fe2000fffe0ff */
[----:B------:R-:W-:-:S02]  /*0890*/  LOP3.LUT R26, R25, 0x1, RZ, 0xc0, !PT ;  /* 0x00000001191a7812 */ /* 0x000fc400078ec0ff */
[----:B------:R-:W-:Y:S02]  /*08a0*/  ISETP.NE.U32.AND.EX P5, PT, RZ, RZ, PT, P5 ;  /* 0x000000ffff00720c */ /* 0x000fe40003fa5150 */
[----:B------:R-:W-:Y:S02]  /*08b0*/  ISETP.NE.U32.AND P6, PT, R35, 0x1, PT ;  /* 0x000000012300780c */ /* 0x000fe40003fc5070 */
[----:B------:R-:W-:Y:S02]  /*08c0*/  ISETP.NE.U32.AND P2, PT, R33, 0x1, PT ;  /* 0x000000012100780c */ /* 0x000fe40003f45070 */
[----:B------:R-:W-:Y:S02]  /*08d0*/  LOP3.LUT R24, R24, 0x1, RZ, 0xc0, !PT ;  /* 0x0000000118187812 */ /* 0x000fe400078ec0ff */
[C-C-:B------:R-:W-:Y:S02]  /*08e0*/  SHF.R.U64 R23, R8.reuse, UR37, R7.reuse ;  /* 0x0000002508177c19 */ /* 0x140fe40008001207 */
[----:B------:R-:W-:-:S02]  /*08f0*/  SHF.R.U64 R10, R8, UR40, R7 ;  /* 0x00000028080a7c19 */ /* 0x000fc40008001207 */
[----:B------:R-:W-:Y:S02]  /*0900*/  SEL R25, RZ, 0x1, P4 ;  /* 0x00000001ff197807 */ /* 0x000fe40002000000 */
[----:B------:R-:W-:Y:S02]  /*0910*/  ISETP.NE.U32.AND.EX P1, PT, RZ, RZ, PT, P1 ;  /* 0x000000ffff00720c */ /* 0x000fe40003f25110 */
[----:B------:R-:W-:Y:S02]  /*0920*/  ISETP.NE.U32.AND P0, PT, R34, 0x1, PT ;  /* 0x000000012200780c */ /* 0x000fe40003f05070 */
[----:B------:R-:W-:Y:S02]  /*0930*/  ISETP.NE.U32.AND P3, PT, R27, 0x1, PT ;  /* 0x000000011b00780c */ /* 0x000fe40003f65070 */
[----:B------:R-:W-:Y:S02]  /*0940*/  ISETP.NE.U32.AND P4, PT, R26, 0x1, PT ;  /* 0x000000011a00780c */ /* 0x000fe40003f85070 */
[----:B------:R-:W-:-:S02]  /*0950*/  LOP3.LUT R11, R11, 0x1, RZ, 0xc0, !PT ;  /* 0x000000010b0b7812 */ /* 0x000fc400078ec0ff */
[C-C-:B------:R-:W-:Y:S01]  /*0960*/  SHF.R.U64 R12, R8.reuse, UR38, R7.reuse ;  /* 0x00000026080c7c19 */ /* 0x140fe20008001207 */
[----:B------:R-:W0:Y:S01]  /*0970*/  LDCU.128 UR36, c[0x3][0x40] ;  /* 0x00c00800ff2477ac */ /* 0x000e220008000c00 */
[C-C-:B------:R-:W-:Y:S02]  /*0980*/  SHF.R.U64 R9, R8.reuse, UR41, R7.reuse ;  /* 0x0000002908097c19 */ /* 0x140fe40008001207 */
[----:B------:R-:W-:Y:S02]  /*0990*/  SEL R26, RZ, 0x2, P5 ;  /* 0x00000002ff1a7807 */ /* 0x000fe40002800000 */
[C-C-:B------:R-:W-:Y:S02]  /*09a0*/  SHF.R.U64 R3, R8.reuse, UR42, R7.reuse ;  /* 0x0000002a08037c19 */ /* 0x140fe40008001207 */
[----:B------:R-:W-:Y:S01]  /*09b0*/  SHF.R.U64 R2, R8, UR43, R7 ;  /* 0x0000002b08027c19 */ /* 0x000fe20008001207 */
[----:B------:R-:W1:Y:S01]  /*09c0*/  LDCU.128 UR40, c[0x3][0x50] ;  /* 0x00c00a00ff2877ac */ /* 0x000e620008000c00 */
[----:B------:R-:W-:-:S02]  /*09d0*/  ISETP.NE.U32.AND.EX P6, PT, RZ, RZ, PT, P6 ;  /* 0x000000ffff00720c */ /* 0x000fc40003fc5160 */
[----:B------:R-:W-:Y:S02]  /*09e0*/  ISETP.NE.U32.AND P5, PT, R24, 0x1, PT ;  /* 0x000000011800780c */ /* 0x000fe40003fa5070 */
[----:B------:R-:W-:Y:S02]  /*09f0*/  ISETP.NE.U32.AND.EX P2, PT, RZ, RZ, PT, P2 ;  /* 0x000000ffff00720c */ /* 0x000fe40003f45120 */
[----:B------:R-:W-:Y:S02]  /*0a00*/  LOP3.LUT R23, R23, 0x1, RZ, 0xc0, !PT ;  /* 0x0000000117177812 */ /* 0x000fe400078ec0ff */
[----:B------:R-:W-:Y:S01]  /*0a10*/  SEL R24, RZ, 0x10, P1 ;  /* 0x00000010ff187807 */ /* 0x000fe20000800000 */
[----:B0-----:R-:W-:Y:S01]  /*0a20*/  UIADD3 UR36, UPT, UPT, UR36, -0x1, URZ ;  /* 0xffffffff24247890 */ /* 0x001fe2000fffe0ff */
[----:B------:R-:W-:Y:S01]  /*0a30*/  LOP3.LUT R10, R10, 0x1, RZ, 0xc0, !PT ;  /* 0x000000010a0a7812 */ /* 0x000fe200078ec0ff */
[----:B------:R-:W-:Y:S01]  /*0a40*/  UIADD3 UR37, UPT, UPT, UR37, -0x1, URZ ;  /* 0xffffffff25257890 */ /* 0x000fe2000fffe0ff */
[----:B------:R-:W-:Y:S01]  /*0a50*/  ISETP.NE.U32.AND.EX P0, PT, RZ, RZ, PT, P0 ;  /* 0x000000ffff00720c */ /* 0x000fe20003f05100 */
[----:B------:R-:W-:Y:S01]  /*0a60*/  UIADD3 UR38, UPT, UPT, UR38, -0x1, URZ ;  /* 0xffffffff26267890 */ /* 0x000fe2000fffe0ff */
[----:B------:R-:W-:Y:S01]  /*0a70*/  ISETP.NE.U32.AND P1, PT, R11, 0x1, PT ;  /* 0x000000010b00780c */ /* 0x000fe20003f25070 */
[----:B------:R-:W-:Y:S01]  /*0a80*/  UIADD3 UR39, UPT, UPT, UR39, -0x1, URZ ;  /* 0xffffffff27277890 */ /* 0x000fe2000fffe0ff */
[----:B------:R-:W-:Y:S01]  /*0a90*/  ISETP.NE.U32.AND.EX P3, PT, RZ, RZ, PT, P3 ;  /* 0x000000ffff00720c */ /* 0x000fe20003f65130 */
[----:B-1----:R-:W-:Y:S01]  /*0aa0*/  UIADD3 UR40, UPT, UPT, UR40, -0x1, URZ ;  /* 0xffffffff28287890 */ /* 0x002fe2000fffe0ff */
[----:B------:R-:W-:Y:S01]  /*0ab0*/  LOP3.LUT R12, R12, 0x1, RZ, 0xc0, !PT ;  /* 0x000000010c0c7812 */ /* 0x000fe200078ec0ff */
[----:B------:R-:W-:Y:S01]  /*0ac0*/  UIADD3 UR41, UPT, UPT, UR41, -0x1, URZ ;  /* 0xffffffff29297890 */ /* 0x000fe2000fffe0ff */
[----:B------:R-:W-:Y:S01]  /*0ad0*/  LOP3.LUT R11, R9, 0x1, RZ, 0xc0, !PT ;  /* 0x00000001090b7812 */ /* 0x000fe200078ec0ff */
[----:B------:R-:W-:Y:S01]  /*0ae0*/  UIADD3 UR42, UPT, UPT, UR42, -0x1, URZ ;  /* 0xffffffff2a2a7890 */ /* 0x000fe2000fffe0ff */
[----:B------:R-:W-:Y:S01]  /*0af0*/  SEL R27, RZ, 0x4, P6 ;  /* 0x00000004ff1b7807 */ /* 0x000fe20003000000 */
[----:B------:R-:W-:Y:S01]  /*0b00*/  UIADD3 UR43, UPT, UPT, UR43, -0x1, URZ ;  /* 0xffffffff2b2b7890 */ /* 0x000fe2000fffe0ff */
[----:B------:R-:W-:-:S02]  /*0b10*/  SEL R9, RZ, 0x20, P2 ;  /* 0x00000020ff097807 */ /* 0x000fc40001000000 */
[----:B------:R-:W-:Y:S02]  /*0b20*/  ISETP.NE.U32.AND.EX P4, PT, RZ, RZ, PT, P4 ;  /* 0x000000ffff00720c */ /* 0x000fe40003f85140 */
[----:B------:R-:W-:Y:S02]  /*0b30*/  LOP3.LUT R3, R3, 0x1, RZ, 0xc0, !PT ;  /* 0x0000000103037812 */ /* 0x000fe400078ec0ff */
[----:B------:R-:W-:Y:S02]  /*0b40*/  ISETP.NE.U32.AND.EX P5, PT, RZ, RZ, PT, P5 ;  /* 0x000000ffff00720c */ /* 0x000fe40003fa5150 */
[----:B------:R-:W-:Y:S02]  /*0b50*/  LOP3.LUT R2, R2, 0x1, RZ, 0xc0, !PT ;  /* 0x0000000102027812 */ /* 0x000fe400078ec0ff */
[----:B------:R-:W-:Y:S02]  /*0b60*/  ISETP.NE.U32.AND P6, PT, R23, 0x1, PT ;  /* 0x000000011700780c */ /* 0x000fe40003fc5070 */
[----:B------:R-:W-:-:S02]  /*0b70*/  ISETP.NE.U32.AND P2, PT, R10, 0x1, PT ;  /* 0x000000010a00780c */ /* 0x000fc40003f45070 */
[----:B------:R-:W-:Y:S02]  /*0b80*/  SEL R23, RZ, 0x8, P0 ;  /* 0x00000008ff177807 */ /* 0x000fe40000000000 */
[----:B------:R-:W-:Y:S02]  /*0b90*/  SEL R10, RZ, 0x40, P3 ;  /* 0x00000040ff0a7807 */ /* 0x000fe40001800000 */
[----:B------:R-:W-:Y:S02]  /*0ba0*/  ISETP.NE.U32.AND P0, PT, R12, 0x1, PT ;  /* 0x000000010c00780c */ /* 0x000fe40003f05070 */
[----:B------:R-:W-:Y:S02]  /*0bb0*/  ISETP.NE.U32.AND P3, PT, R11, 0x1, PT ;  /* 0x000000010b00780c */ /* 0x000fe40003f65070 */
[----:B------:R-:W-:Y:S02]  /*0bc0*/  SEL R11, RZ, 0x80, P4 ;  /* 0x00000080ff0b7807 */ /* 0x000fe40002000000 */
[----:B------:R-:W-:-:S02]  /*0bd0*/  SEL R12, RZ, 0x100, P5 ;  /* 0x00000100ff0c7807 */ /* 0x000fc40002800000 */
[----:B------:R-:W-:Y:S02]  /*0be0*/  ISETP.NE.U32.AND P4, PT, R3, 0x1, PT ;  /* 0x000000010300780c */ /* 0x000fe40003f85070 */
[----:B------:R-:W-:Y:S02]  /*0bf0*/  ISETP.NE.U32.AND P5, PT, R2, 0x1, PT ;  /* 0x000000010200780c */ /* 0x000fe40003fa5070 */
[----:B------:R-:W0:Y:S01]  /*0c00*/  LDC.64 R2, c[0x0][0x380] ;  /* 0x0000e000ff027b82 */ /* 0x000e220000000a00 */
[C-C-:B------:R-:W-:Y:S02]  /*0c10*/  SHF.R.U64 R13, R8.reuse, UR36, R7.reuse ;  /* 0x00000024080d7c19 */ /* 0x140fe40008001207 */
[C-C-:B------:R-:W-:Y:S02]  /*0c20*/  SHF.R.U64 R14, R8.reuse, UR37, R7.reuse ;  /* 0x00000025080e7c19 */ /* 0x140fe40008001207 */
[C-C-:B------:R-:W-:Y:S02]  /*0c30*/  SHF.R.U64 R15, R8.reuse, UR38, R7.reuse ;  /* 0x00000026080f7c19 */ /* 0x140fe40008001207 */
[C-C-:B------:R-:W-:Y:S01]  /*0c40*/  SHF.R.U64 R16, R8.reuse, UR39, R7.reuse ;  /* 0x0000002708107c19 */ /* 0x140fe20008001207 */
[----:B------:R-:W1:Y:S01]  /*0c50*/  LDCU.128 UR36, c[0x3][0x60] ;  /* 0x00c00c00ff2477ac */ /* 0x000e620008000c00 */
[----:B------:R-:W-:-:S02]  /*0c60*/  SHF.R.U64 R17, R8, UR40, R7 ;  /* 0x0000002808117c19 */ /* 0x000fc40008001207 */
[C-C-:B------:R-:W-:Y:S02]  /*0c70*/  SHF.R.U64 R18, R8.reuse, UR41, R7.reuse ;  /* 0x0000002908127c19 */ /* 0x140fe40008001207 */
[C-C-:B------:R-:W-:Y:S02]  /*0c80*/  SHF.R.U64 R19, R8.reuse, UR42, R7.reuse ;  /* 0x0000002a08137c19 */ /* 0x140fe40008001207 */
[----:B------:R-:W-:Y:S01]  /*0c90*/  SHF.R.U64 R20, R8, UR43, R7 ;  /* 0x0000002b08147c19 */ /* 0x000fe20008001207 */
[----:B------:R-:W2:Y:S01]  /*0ca0*/  LDCU.128 UR40, c[0x3][0x70] ;  /* 0x00c00e00ff2877ac */ /* 0x000ea20008000c00 */
[----:B------:R-:W-:Y:S02]  /*0cb0*/  ISETP.NE.U32.AND.EX P6, PT, RZ, RZ, PT, P6 ;  /* 0x000000ffff00720c */ /* 0x000fe40003fc5160 */
[----:B------:R-:W-:Y:S02]  /*0cc0*/  LOP3.LUT R34, R13, 0x1, RZ, 0xc0, !PT ;  /* 0x000000010d227812 */ /* 0x000fe400078ec0ff */
[----:B------:R-:W-:-:S02]  /*0cd0*/  SEL R13, RZ, 0x200, P6 ;  /* 0x00000200ff0d7807 */ /* 0x000fc40003000000 */
[----:B------:R-:W-:Y:S01]  /*0ce0*/  ISETP.NE.U32.AND P6, PT, R34, 0x1, PT ;  /* 0x000000012200780c */ /* 0x000fe20003fc5070 */
[----:B0-----:R-:W5:Y:S01]  /*0cf0*/  LDG.E.64 R2, desc[UR14][R2.64] ;  /* 0x0000000e02027981 */ /* 0x001f62000c1e1b00 */
[----:B------:R-:W-:Y:S01]  /*0d00*/  ISETP.NE.U32.AND.EX P1, PT, RZ, RZ, PT, P1 ;  /* 0x000000ffff00720c */ /* 0x000fe20003f25110 */
[----:B-1----:R-:W-:Y:S01]  /*0d10*/  UIADD3 UR36, UPT, UPT, UR36, -0x1, URZ ;  /* 0xffffffff24247890 */ /* 0x002fe2000fffe0ff */
[----:B------:R-:W-:Y:S01]  /*0d20*/  LOP3.LUT R34, R15, 0x1, RZ, 0xc0, !PT ;  /* 0x000000010f227812 */ /* 0x000fe200078ec0ff */
[----:B------:R-:W-:Y:S01]  /*0d30*/  UIADD3 UR37, UPT, UPT, UR37, -0x1, URZ ;  /* 0xffffffff25257890 */ /* 0x000fe2000fffe0ff */
[----:B------:R-:W-:Y:S01]  /*0d40*/  ISETP.NE.U32.AND.EX P0, PT, RZ, RZ, PT, P0 ;  /* 0x000000ffff00720c */ /* 0x000fe20003f05100 */
[----:B------:R-:W-:Y:S01]  /*0d50*/  UIADD3 UR38, UPT, UPT, UR38, -0x1, URZ ;  /* 0xffffffff26267890 */ /* 0x000fe2000fffe0ff */
[----:B------:R-:W-:Y:S01]  /*0d60*/  SEL R15, RZ, 0x800, P1 ;  /* 0x00000800ff0f7807 */ /* 0x000fe20000800000 */
[----:B------:R-:W-:Y:S01]  /*0d70*/  UIADD3 UR39, UPT, UPT, UR39, -0x1, URZ ;  /* 0xffffffff27277890 */ /* 0x000fe2000fffe0ff */
[C-C-:B------:R-:W-:Y:S01]  /*0d80*/  SHF.R.U64 R21, R8.reuse, UR36, R7.reuse ;  /* 0x0000002408157c19 */ /* 0x140fe20008001207 */
[----:B--2---:R-:W-:Y:S01]  /*0d90*/  UIADD3 UR40, UPT, UPT, UR40, -0x1, URZ ;  /* 0xffffffff28287890 */ /* 0x004fe2000fffe0ff */
[C-C-:B------:R-:W-:Y:S01]  /*0da0*/  SHF.R.U64 R22, R8.reuse, UR37, R7.reuse ;  /* 0x0000002508167c19 */ /* 0x140fe20008001207 */
[----:B------:R-:W-:Y:S01]  /*0db0*/  UIADD3 UR41, UPT, UPT, UR41, -0x1, URZ ;  /* 0xffffffff29297890 */ /* 0x000fe2000fffe0ff */
[C-C-:B------:R-:W-:Y:S01]  /*0dc0*/  SHF.R.U64 R28, R8.reuse, UR38, R7.reuse ;  /* 0x00000026081c7c19 */ /* 0x140fe20008001207 */
[----:B------:R-:W-:Y:S01]  /*0dd0*/  UIADD3 UR42, UPT, UPT, UR42, -0x1, URZ ;  /* 0xffffffff2a2a7890 */ /* 0x000fe2000fffe0ff */
[----:B------:R-:W-:Y:S01]  /*0de0*/  SHF.R.U64 R29, R8, UR39, R7 ;  /* 0x00000027081d7c19 */ /* 0x000fe20008001207 */
[----:B------:R-:W-:Y:S01]  /*0df0*/  UIADD3 UR43, UPT, UPT, UR43, -0x1, URZ ;  /* 0xffffffff2b2b7890 */ /* 0x000fe2000fffe0ff */
[----:B------:R-:W-:-:S02]  /*0e00*/  LOP3.LUT R33, R14, 0x1, RZ, 0xc0, !PT ;  /* 0x000000010e217812 */ /* 0x000fc400078ec0ff */
[----:B------:R-:W0:Y:S01]  /*0e10*/  LDCU.128 UR36, c[0x3][0x80] ;  /* 0x00c01000ff2477ac */ /* 0x000e220008000c00 */
[----:B------:R-:W-:Y:S02]  /*0e20*/  ISETP.NE.U32.AND P1, PT, R34, 0x1, PT ;  /* 0x000000012200780c */ /* 0x000fe40003f25070 */
[----:B------:R-:W-:Y:S02]  /*0e30*/  ISETP.NE.U32.AND.EX P3, PT, RZ, RZ, PT, P3 ;  /* 0x000000ffff00720c */ /* 0x000fe40003f65130 */
[----:B------:R-:W-:Y:S02]  /*0e40*/  LOP3.LUT R34, R17, 0x1, RZ, 0xc0, !PT ;  /* 0x0000000111227812 */ /* 0x000fe400078ec0ff */
[----:B------:R-:W-:Y:S02]  /*0e50*/  SEL R14, RZ, 0x400, P0 ;  /* 0x00000400ff0e7807 */ /* 0x000fe40000000000 */
[----:B------:R-:W-:Y:S02]  /*0e60*/  ISETP.NE.U32.AND P0, PT, R33, 0x1, PT ;  /* 0x000000012100780c */ /* 0x000fe40003f05070 */
[----:B------:R-:W-:-:S02]  /*0e70*/  ISETP.NE.U32.AND.EX P2, PT, RZ, RZ, PT, P2 ;  /* 0x000000ffff00720c */ /* 0x000fc40003f45120 */
[----:B------:R-:W-:Y:S02]  /*0e80*/  SEL R17, RZ, 0x2000, P3 ;  /* 0x00002000ff117807 */ /* 0x000fe40001800000 */
[----:B------:R-:W-:Y:S02]  /*0e90*/  LOP3.LUT R33, R16, 0x1, RZ, 0xc0, !PT ;  /* 0x0000000110217812 */ /* 0x000fe400078ec0ff */
[----:B------:R-:W-:Y:S01]  /*0ea0*/  ISETP.NE.U32.AND P3, PT, R34, 0x1, PT ;  /* 0x000000012200780c */ /* 0x000fe20003f65070 */
[----:B0-----:R-:W-:Y:S01]  /*0eb0*/  UIADD3 UR36, UPT, UPT, UR36, -0x1, URZ ;  /* 0xffffffff24247890 */ /* 0x001fe2000fffe0ff */
[----:B------:R-:W-:Y:S01]  /*0ec0*/  ISETP.NE.U32.AND.EX P5, PT, RZ, RZ, PT, P5 ;  /* 0x000000ffff00720c */ /* 0x000fe20003fa5150 */
[----:B------:R-:W-:Y:S01]  /*0ed0*/  UIADD3 UR37, UPT, UPT, UR37, -0x1, URZ ;  /* 0xffffffff25257890 */ /* 0x000fe2000fffe0ff */
[----:B------:R-:W-:Y:S01]  /*0ee0*/  LOP3.LUT R34, R19, 0x1, RZ, 0xc0, !PT ;  /* 0x0000000113227812 */ /* 0x000fe200078ec0ff */
[----:B------:R-:W-:Y:S01]  /*0ef0*/  UIADD3 UR38, UPT, UPT, UR38, -0x1, URZ ;  /* 0xffffffff26267890 */ /* 0x000fe2000fffe0ff */
[----:B------:R-:W-:-:S02]  /*0f00*/  SEL R16, RZ, 0x1000, P2 ;  /* 0x00001000ff107807 */ /* 0x000fc40001000000 */
[----:B------:R-:W-:Y:S02]  /*0f10*/  ISETP.NE.U32.AND P2, PT, R33, 0x1, PT ;  /* 0x000000012100780c */ /* 0x000fe40003f45070 */
[----:B------:R-:W-:Y:S02]  /*0f20*/  ISETP.NE.U32.AND.EX P4, PT, RZ, RZ, PT, P4 ;  /* 0x000000ffff00720c */ /* 0x000fe40003f85140 */
[----:B------:R-:W-:Y:S02]  /*0f30*/  SEL R19, RZ, 0x8000, P5 ;  /* 0x00008000ff137807 */ /* 0x000fe40002800000 */
[----:B------:R-:W-:Y:S02]  /*0f40*/  LOP3.LUT R33, R18, 0x1, RZ, 0xc0, !PT ;  /* 0x0000000112217812 */ /* 0x000fe400078ec0ff */
[----:B------:R-:W-:Y:S02]  /*0f50*/  ISETP.NE.U32.AND P5, PT, R34, 0x1, PT ;  /* 0x000000012200780c */ /* 0x000fe40003fa5070 */
[----:B------:R-:W-:-:S02]  /*0f60*/  ISETP.NE.U32.AND.EX P0, PT, RZ, RZ, PT, P0 ;  /* 0x000000ffff00720c */ /* 0x000fc40003f05100 */
[----:B------:R-:W-:Y:S02]  /*0f70*/  LOP3.LUT R34, R21, 0x1, RZ, 0xc0, !PT ;  /* 0x0000000115227812 */ /* 0x000fe400078ec0ff */
[----:B------:R-:W-:Y:S02]  /*0f80*/  SEL R18, RZ, 0x4000, P4 ;  /* 0x00004000ff127807 */ /* 0x000fe40002000000 */
[----:B------:R-:W-:Y:S02]  /*0f90*/  ISETP.NE.U32.AND P4, PT, R33, 0x1, PT ;  /* 0x000000012100780c */ /* 0x000fe40003f85070 */
[----:B------:R-:W-:Y:S02]  /*0fa0*/  ISETP.NE.U32.AND.EX P6, PT, RZ, RZ, PT, P6 ;  /* 0x000000ffff00720c */ /* 0x000fe40003fc5160 */
[----:B------:R-:W-:Y:S02]  /*0fb0*/  SEL R21, RZ, 0x20000, P0 ;  /* 0x00020000ff157807 */ /* 0x000fe40000000000 */
[----:B------:R-:W-:Y:S01]  /*0fc0*/  SHF.R.U64 R30, R8, UR40, R7 ;  /* 0x00000028081e7c19 */ /* 0x000fe20008001207 */
[----:B------:R-:W-:Y:S01]  /*0fd0*/  UIADD3 UR40, UPT, UPT, UR39, -0x1, URZ ;  /* 0xffffffff27287890 */ /* 0x000fe2000fffe0ff */
[----:B------:R-:W-:-:S02]  /*0fe0*/  LOP3.LUT R33, R20, 0x1, RZ, 0xc0, !PT ;  /* 0x0000000114217812 */ /* 0x000fc400078ec0ff */
[----:B------:R-:W-:Y:S02]  /*0ff0*/  ISETP.NE.U32.AND P0, PT, R34, 0x1, PT ;  /* 0x000000012200780c */ /* 0x000fe40003f05070 */
[C-C-:B------:R-:W-:Y:S02]  /*1000*/  SHF.R.U64 R34, R8.reuse, UR36, R7.reuse ;  /* 0x0000002408227c19 */ /* 0x140fe40008001207 */
[C-C-:B------:R-:W-:Y:S02]  /*1010*/  SHF.R.U64 R35, R8.reuse, UR37, R7.reuse ;  /* 0x0000002508237c19 */ /* 0x140fe40008001207 */
[----:B------:R-:W-:Y:S01]  /*1020*/  SHF.R.U64 R36, R8, UR38, R7 ;  /* 0x0000002608247c19 */ /* 0x000fe20008001207 */
[----:B------:R-:W0:Y:S01]  /*1030*/  LDCU.128 UR36, c[0x3][0x90] ;  /* 0x00c01200ff2477ac */ /* 0x000e220008000c00 */
[----:B------:R-:W-:Y:S02]  /*1040*/  ISETP.NE.U32.AND.EX P2, PT, RZ, RZ, PT, P2 ;  /* 0x000000ffff00720c */ /* 0x000fe40003f45120 */
[----:B------:R-:W-:-:S02]  /*1050*/  LOP3.LUT R28, R28, 0x1, RZ, 0xc0, !PT ;  /* 0x000000011c1c7812 */ /* 0x000fc400078ec0ff */
[----:B------:R-:W-:Y:S02]  /*1060*/  SEL R20, RZ, 0x10000, P6 ;  /* 0x00010000ff147807 */ /* 0x000fe40003000000 */
[----:B------:R-:W-:Y:S02]  /*1070*/  ISETP.NE.U32.AND.EX P3, PT, RZ, RZ, PT, P3 ;  /* 0x000000ffff00720c */ /* 0x000fe40003f65130 */
[----:B------:R-:W-:Y:S02]  /*1080*/  ISETP.NE.U32.AND P6, PT, R33, 0x1, PT ;  /* 0x000000012100780c */ /* 0x000fe40003fc5070 */
[----:B------:R-:W-:Y:S02]  /*1090*/  ISETP.NE.U32.AND.EX P1, PT, RZ, RZ, PT, P1 ;  /* 0x000000ffff00720c */ /* 0x000fe40003f25110 */
[----:B------:R-:W-:Y:S02]  /*10a0*/  LOP3.LUT R37, R29, 0x1, RZ, 0xc0, !PT ;  /* 0x000000011d257812 */ /* 0x000fe400078ec0ff */
[----:B------:R-:W-:-:S02]  /*10b0*/  SHF.R.U64 R31, R8, UR41, R7 ;  /* 0x00000029081f7c19 */ /* 0x000fc40008001207 */
[----:B------:R-:W-:Y:S02]  /*10c0*/  LOP3.LUT R33, R22, 0x1, RZ, 0xc0, !PT ;  /* 0x0000000116217812 */ /* 0x000fe400078ec0ff */
[----:B------:R-:W-:Y:S02]  /*10d0*/  SEL R29, RZ, 0x80000, P2 ;  /* 0x00080000ff1d7807 */ /* 0x000fe40001000000 */
[----:B------:R-:W-:Y:S02]  /*10e0*/  ISETP.NE.U32.AND P2, PT, R28, 0x1, PT ;  /* 0x000000011c00780c */ /* 0x000fe40003f45070 */
[----:B------:R-:W-:Y:S02]  /*10f0*/  ISETP.NE.U32.AND.EX P4, PT, RZ, RZ, PT, P4 ;  /* 0x000000ffff00720c */ /* 0x000fe40003f85140 */
[----:B------:R-:W-:Y:S02]  /*1100*/  SEL R28, RZ, 0x100000, P3 ;  /* 0x00100000ff1c7807 */ /* 0x000fe40001800000 */
[----:B------:R-:W-:-:S02]  /*1110*/  LOP3.LUT R38, R30, 0x1, RZ, 0xc0, !PT ;  /* 0x000000011e267812 */ /* 0x000fc400078ec0ff */
[----:B------:R-:W-:Y:S02]  /*1120*/  SHF.R.U64 R32, R8, UR42, R7 ;  /* 0x0000002a08207c19 */ /* 0x000fe40008001207 */
[----:B------:R-:W-:Y:S02]  /*1130*/  SEL R22, RZ, 0x40000, P1 ;  /* 0x00040000ff167807 */ /* 0x000fe40000800000 */
[----:B------:R-:W-:Y:S02]  /*1140*/  ISETP.NE.U32.AND P3, PT, R37, 0x1, PT ;  /* 0x000000012500780c */ /* 0x000fe40003f65070 */
[----:B------:R-:W-:Y:S02]  /*1150*/  ISETP.NE.U32.AND.EX P5, PT, RZ, RZ, PT, P5 ;  /* 0x000000ffff00720c */ /* 0x000fe40003fa5150 */
[----:B------:R-:W-:Y:S02]  /*1160*/  ISETP.NE.U32.AND P1, PT, R33, 0x1, PT ;  /* 0x000000012100780c */ /* 0x000fe40003f25070 */
[----:B------:R-:W-:-:S02]  /*1170*/  LOP3.LUT R37, R31, 0x1, RZ, 0xc0, !PT ;  /* 0x000000011f257812 */ /* 0x000fc400078ec0ff */
[----:B------:R-:W-:Y:S02]  /*1180*/  SHF.R.U64 R33, R8, UR43, R7 ;  /* 0x0000002b08217c19 */ /* 0x000fe40008001207 */
[----:B------:R-:W-:Y:S02]  /*1190*/  SEL R30, RZ, 0x200000, P4 ;  /* 0x00200000ff1e7807 */ /* 0x000fe40002000000 */
[----:B------:R-:W-:Y:S02]  /*11a0*/  ISETP.NE.U32.AND P4, PT, R38, 0x1, PT ;  /* 0x000000012600780c */ /* 0x000fe40003f85070 */
[----:B------:R-:W-:Y:S02]  /*11b0*/  ISETP.NE.U32.AND.EX P6, PT, RZ, RZ, PT, P6 ;  /* 0x000000ffff00720c */ /* 0x000fe40003fc5160 */
[----:B------:R-:W-:Y:S02]  /*11c0*/  SEL R31, RZ, 0x400000, P5 ;  /* 0x00400000ff1f7807 */ /* 0x000fe40002800000 */
[----:B------:R-:W-:-:S02]  /*11d0*/  LOP3.LUT R38, R32, 0x1, RZ, 0xc0, !PT ;  /* 0x0000000120267812 */ /* 0x000fc400078ec0ff */
        /* <DEDUP_REMOVED lines=8> */
[----:B------:R-:W-:Y:S02]  /*1260*/  ISETP.NE.U32.AND P0, PT, R37, 0x1, PT ;  /* 0x000000012500780c */ /* 0x000fe40003f05070 */
[----:B------:R-:W-:Y:S02]  /*1270*/  ISETP.NE.U32.AND.EX P2, PT, RZ, RZ, PT, P2 ;  /* 0x000000ffff00720c */ /* 0x000fe40003f45120 */
[----:B------:R-:W-:Y:S01]  /*1280*/  SHF.R.U64 R39, R8, UR40, R7 ;  /* 0x0000002808277c19 */ /* 0x000fe20008001207 */
[----:B------:R-:W1:Y:S01]  /*1290*/  LDCU.128 UR40, c[0x3][0xa0] ;  /* 0x00c01400ff2877ac */ /* 0x000e620008000c00 */
[----:B------:R-:W-:-:S02]  /*12a0*/  ISETP.NE.U32.AND.EX P3, PT, RZ, RZ, PT, P3 ;  /* 0x000000ffff00720c */ /* 0x000fc40003f65130 */
[----:B------:R-:W-:Y:S01]  /*12b0*/  LOP3.LUT R37, R35, 0x1, RZ, 0xc0, !PT ;  /* 0x0000000123257812 */ /* 0x000fe200078ec0ff */
[----:B0-----:R-:W-:Y:S01]  /*12c0*/  UIADD3 UR37, UPT, UPT, UR37, -0x1, URZ ;  /* 0xffffffff25257890 */ /* 0x001fe2000fffe0ff */
[----:B------:R-:W-:Y:S02]  /*12d0*/  LOP3.LUT R36, R36, 0x1, RZ, 0xc0, !PT ;  /* 0x0000000124247812 */ /* 0x000fe400078ec0ff */
[----:B------:R-:W-:Y:S02]  /*12e0*/  SEL R34, RZ, 0x2000000, P1 ;  /* 0x02000000ff227807 */ /* 0x000fe40000800000 */
[----:B------:R-:W-:Y:S02]  /*12f0*/  ISETP.NE.U32.AND P1, PT, R38, 0x1, PT ;  /* 0x000000012600780c */ /* 0x000fe40003f25070 */
[----:B------:R-:W-:Y:S02]  /*1300*/  LOP3.LUT R27, R27, R26, R25, 0xfe, !PT ;  /* 0x0000001a1b1b7212 */ /* 0x000fe400078efe19 */
[----:B------:R-:W-:-:S02]  /*1310*/  SEL R35, RZ, 0x4000000, P2 ;  /* 0x04000000ff237807 */ /* 0x000fc40001000000 */
[----:B------:R-:W-:Y:S02]  /*1320*/  SEL R25, RZ, 0x8000000, P3 ;  /* 0x08000000ff197807 */ /* 0x000fe40001800000 */
[----:B------:R-:W-:Y:S02]  /*1330*/  ISETP.NE.U32.AND P2, PT, R37, 0x1, PT ;  /* 0x000000012500780c */ /* 0x000fe40003f45070 */
[----:B------:R-:W-:Y:S01]  /*1340*/  ISETP.NE.U32.AND P3, PT, R36, 0x1, PT ;  /* 0x000000012400780c */ /* 0x000fe20003f65070 */
[----:B------:R-:W-:Y:S01]  /*1350*/  UIADD3 UR36, UPT, UPT, UR36, -0x1, URZ ;  /* 0xffffffff24247890 */ /* 0x000fe2000fffe0ff */
[----:B------:R-:W-:Y:S01]  /*1360*/  ISETP.NE.U32.AND.EX P1, PT, RZ, RZ, PT, P1 ;  /* 0x000000ffff00720c */ /* 0x000fe20003f25110 */
[----:B------:R-:W-:Y:S01]  /*1370*/  UIADD3 UR38, UPT, UPT, UR38, -0x1, URZ ;  /* 0xffffffff26267890 */ /* 0x000fe2000fffe0ff */
[----:B------:R-:W-:Y:S01]  /*1380*/  SHF.R.U64 R26, R8, UR37, R7 ;  /* 0x00000025081a7c19 */ /* 0x000fe20008001207 */
[----:B------:R-:W-:Y:S01]  /*1390*/  UIADD3 UR39, UPT, UPT, UR39, -0x1, URZ ;  /* 0xffffffff27277890 */ /* 0x000fe2000fffe0ff */
[----:B------:R-:W-:-:S02]  /*13a0*/  LOP3.LUT R39, R39, 0x1, RZ, 0xc0, !PT ;  /* 0x0000000127277812 */ /* 0x000fc400078ec0ff */
[----:B------:R-:W-:Y:S02]  /*13b0*/  ISETP.NE.U32.AND.EX P2, PT, RZ, RZ, PT, P2 ;  /* 0x000000ffff00720c */ /* 0x000fe40003f45120 */
[----:B------:R-:W-:Y:S02]  /*13c0*/  ISETP.NE.U32.AND.EX P3, PT, RZ, RZ, PT, P3 ;  /* 0x000000ffff00720c */ /* 0x000fe40003f65130 */
[----:B------:R-:W-:Y:S02]  /*13d0*/  SEL R36, RZ, 0x1, P1 ;  /* 0x00000001ff247807 */ /* 0x000fe40000800000 */
[----:B------:R-:W-:Y:S02]  /*13e0*/  ISETP.NE.U32.AND P1, PT, R39, 0x1, PT ;  /* 0x000000012700780c */ /* 0x000fe40003f25070 */
[----:B------:R-:W-:Y:S02]  /*13f0*/  LOP3.LUT R26, R26, 0x1, RZ, 0xc0, !PT ;  /* 0x000000011a1a7812 */ /* 0x000fe400078ec0ff */
[----:B------:R-:W-:-:S02]  /*1400*/  SHF.R.U64 R38, R8, UR36, R7 ;  /* 0x0000002408267c19 */ /* 0x000fc40008001207 */
[----:B------:R-:W-:Y:S02]  /*1410*/  SEL R40, RZ, 0x2, P2 ;  /* 0x00000002ff287807 */ /* 0x000fe40001000000 */
[----:B------:R-:W-:Y:S02]  /*1420*/  SEL R39, RZ, 0x4, P3 ;  /* 0x00000004ff277807 */ /* 0x000fe40001800000 */
[----:B------:R-:W-:Y:S02]  /*1430*/  ISETP.NE.U32.AND P3, PT, R26, 0x1, PT ;  /* 0x000000011a00780c */ /* 0x000fe40003f65070 */
[----:B------:R-:W-:Y:S02]  /*1440*/  LOP3.LUT R38, R38, 0x1, RZ, 0xc0, !PT ;  /* 0x0000000126267812 */ /* 0x000fe400078ec0ff */
[----:B------:R-:W-:Y:S01]  /*1450*/  LOP3.LUT R26, R39, R40, R36, 0xfe, !PT ;  /* 0x00000028271a7212 */ /* 0x000fe200078efe24 */
[----:B-1----:R-:W-:Y:S01]  /*1460*/  UIADD3 UR40, UPT, UPT, UR40, -0x1, URZ ;  /* 0xffffffff28287890 */ /* 0x002fe2000fffe0ff */
[----:B------:R-:W-:-:S02]  /*1470*/  SHF.R.U64 R37, R8, UR38, R7 ;  /* 0x0000002608257c19 */ /* 0x000fc40008001207 */
[----:B------:R-:W-:Y:S01]  /*1480*/  SHF.R.U64 R39, R8, UR39, R7 ;  /* 0x0000002708277c19 */ /* 0x000fe20008001207 */
[----:B------:R-:W0:Y:S01]  /*1490*/  LDCU.128 UR36, c[0x3][0xb0] ;  /* 0x00c01600ff2477ac */ /* 0x000e220008000c00 */
[----:B------:R-:W-:Y:S02]  /*14a0*/  ISETP.NE.U32.AND P2, PT, R38, 0x1, PT ;  /* 0x000000012600780c */ /* 0x000fe40003f45070 */
[----:B------:R-:W-:Y:S01]  /*14b0*/  ISETP.NE.U32.AND.EX P1, PT, RZ, RZ, PT, P1 ;  /* 0x000000ffff00720c */ /* 0x000fe20003f25110 */
[----:B------:R-:W-:Y:S01]  /*14c0*/  UIADD3 UR41, UPT, UPT, UR41, -0x1, URZ ;  /* 0xffffffff29297890 */ /* 0x000fe2000fffe0ff */
[----:B------:R-:W-:Y:S02]  /*14d0*/  LOP3.LUT R37, R37, 0x1, RZ, 0xc0, !PT ;  /* 0x0000000125257812 */ /* 0x000fe400078ec0ff */
[----:B------:R-:W-:Y:S01]  /*14e0*/  LOP3.LUT R38, R24, R23, R27, 0xfe, !PT ;  /* 0x0000001718267212 */ /* 0x000fe200078efe1b */
[----:B------:R-:W-:Y:S01]  /*14f0*/  UIADD3 UR42, UPT, UPT, UR42, -0x1, URZ ;  /* 0xffffffff2a2a7890 */ /* 0x000fe2000fffe0ff */
[----:B------:R-:W-:Y:S01]  /*1500*/  SHF.R.U64 R24, R8, UR40, R7 ;  /* 0x0000002808187c19 */ /* 0x000fe20008001207 */
[----:B------:R-:W-:Y:S01]  /*1510*/  UIADD3 UR43, UPT, UPT, UR43, -0x1, URZ ;  /* 0xffffffff2b2b7890 */ /* 0x000fe2000fffe0ff */
[----:B------:R-:W-:-:S02]  /*1520*/  ISETP.NE.U32.AND.EX P2, PT, RZ, RZ, PT, P2 ;  /* 0x000000ffff00720c */ /* 0x000fc40003f45120 */
[----:B------:R-:W-:Y:S02]  /*1530*/  SEL R36, RZ, 0x8, P1 ;  /* 0x00000008ff247807 */ /* 0x000fe40000800000 */
[----:B------:R-:W-:Y:S02]  /*1540*/  LOP3.LUT R39, R39, 0x1, RZ, 0xc0, !PT ;  /* 0x0000000127277812 */ /* 0x000fe400078ec0ff */
[----:B------:R-:W-:Y:S02]  /*1550*/  ISETP.NE.U32.AND P1, PT, R37, 0x1, PT ;  /* 0x000000012500780c */ /* 0x000fe40003f25070 */
[----:B------:R-:W-:Y:S02]  /*1560*/  SHF.R.U64 R23, R8, UR41, R7 ;  /* 0x0000002908177c19 */ /* 0x000fe40008001207 */
[----:B------:R-:W-:Y:S02]  /*1570*/  ISETP.NE.U32.AND.EX P3, PT, RZ, RZ, PT, P3 ;  /* 0x000000ffff00720c */ /* 0x000fe40003f65130 */
[----:B------:R-:W-:-:S02]  /*1580*/  SEL R37, RZ, 0x10, P2 ;  /* 0x00000010ff257807 */ /* 0x000fc40001000000 */
[----:B------:R-:W-:Y:S02]  /*1590*/  LOP3.LUT R24, R24, 0x1, RZ, 0xc0, !PT ;  /* 0x0000000118187812 */ /* 0x000fe400078ec0ff */
[----:B------:R-:W-:Y:S02]  /*15a0*/  ISETP.NE.U32.AND P2, PT, R39, 0x1, PT ;  /* 0x000000012700780c */ /* 0x000fe40003f45070 */
[----:B------:R-:W-:Y:S02]  /*15b0*/  ISETP.NE.U32.AND.EX P1, PT, RZ, RZ, PT, P1 ;  /* 0x000000ffff00720c */ /* 0x000fe40003f25110 */
[----:B------:R-:W-:Y:S02]  /*15c0*/  LOP3.LUT R39, R23, 0x1, RZ, 0xc0, !PT ;  /* 0x0000000117277812 */ /* 0x000fe400078ec0ff */
[----:B------:R-:W-:Y:S02]  /*15d0*/  SEL R23, RZ, 0x20, P3 ;  /* 0x00000020ff177807 */ /* 0x000fe40001800000 */
[----:B------:R-:W-:-:S02]  /*15e0*/  ISETP.NE.U32.AND P3, PT, R24, 0x1, PT ;  /* 0x000000011800780c */ /* 0x000fc40003f65070 */
[----:B------:R-:W-:Y:S02]  /*15f0*/  SEL R24, RZ, 0x40, P1 ;  /* 0x00000040ff187807 */ /* 0x000fe40000800000 */
[----:B------:R-:W-:Y:S01]  /*1600*/  ISETP.NE.U32.AND P1, PT, R39, 0x1, PT ;  /* 0x000000012700780c */ /* 0x000fe20003f25070 */
[----:B0-----:R-:W-:Y:S01]  /*1610*/  UIADD3 UR36, UPT, UPT, UR36, -0x1, URZ ;  /* 0xffffffff24247890 */ /* 0x001fe2000fffe0ff */
[C-C-:B------:R-:W-:Y:S01]  /*1620*/  SHF.R.U64 R27, R8.reuse, UR42, R7.reuse ;  /* 0x0000002a081b7c19 */ /* 0x140fe20008001207 */
[----:B------:R-:W-:Y:S01]  /*1630*/  UIADD3 UR37, UPT, UPT, UR37, -0x1, URZ ;  /* 0xffffffff25257890 */ /* 0x000fe2000fffe0ff */
[----:B------:R-:W-:Y:S01]  /*1640*/  SHF.R.U64 R39, R8, UR43, R7 ;  /* 0x0000002b08277c19 */ /* 0x000fe20008001207 */
[----:B------:R-:W-:Y:S01]  /*1650*/  UIADD3 UR38, UPT, UPT, UR38, -0x1, URZ ;  /* 0xffffffff26267890 */ /* 0x000fe2000fffe0ff */
[----:B------:R-:W0:Y:S01]  /*1660*/  LDCU.128 UR40, c[0x3][0xc0] ;  /* 0x00c01800ff2877ac */ /* 0x000e220008000c00 */
[----:B------:R-:W-:Y:S01]  /*1670*/  UIADD3 UR39, UPT, UPT, UR39, -0x1, URZ ;  /* 0xffffffff27277890 */ /* 0x000fe2000fffe0ff */
[----:B------:R-:W-:-:S02]  /*1680*/  LOP3.LUT R38, R10, R9, R38, 0xfe, !PT ;  /* 0x000000090a267212 */ /* 0x000fc400078efe26 */
[----:B------:R-:W-:Y:S02]  /*1690*/  LOP3.LUT R26, R37, R36, R26, 0xfe, !PT ;  /* 0x00000024251a7212 */ /* 0x000fe400078efe1a */
[----:B------:R-:W-:Y:S02]  /*16a0*/  ISETP.NE.U32.AND.EX P2, PT, RZ, RZ, PT, P2 ;  /* 0x000000ffff00720c */ /* 0x000fe40003f45120 */
[----:B------:R-:W-:Y:S02]  /*16b0*/  LOP3.LUT R38, R12, R11, R38, 0xfe, !PT ;  /* 0x0000000b0c267212 */ /* 0x000fe400078efe26 */
[C-C-:B------:R-:W-:Y:S02]  /*16c0*/  SHF.R.U64 R10, R8.reuse, UR36, R7.reuse ;  /* 0x00000024080a7c19 */ /* 0x140fe40008001207 */
[C-C-:B------:R-:W-:Y:S02]  /*16d0*/  SHF.R.U64 R9, R8.reuse, UR37, R7.reuse ;  /* 0x0000002508097c19 */ /* 0x140fe40008001207 */
[----:B------:R-:W-:-:S02]  /*16e0*/  SHF.R.U64 R37, R8, UR38, R7 ;  /* 0x0000002608257c19 */ /* 0x000fc40008001207 */
[----:B------:R-:W-:Y:S02]  /*16f0*/  LOP3.LUT R27, R27, 0x1, RZ, 0xc0, !PT ;  /* 0x000000011b1b7812 */ /* 0x000fe400078ec0ff */
[----:B------:R-:W-:Y:S01]  /*1700*/  SHF.R.U64 R11, R8, UR39, R7 ;  /* 0x00000027080b7c19 */ /* 0x000fe20008001207 */
[----:B------:R-:W1:Y:S01]  /*1710*/  LDCU.128 UR36, c[0x3][0xd0] ;  /* 0x00c01a00ff2477ac */ /* 0x000e620008000c00 */
[----:B------:R-:W-:Y:S02]  /*1720*/  ISETP.NE.U32.AND.EX P3, PT, RZ, RZ, PT, P3 ;  /* 0x000000ffff00720c */ /* 0x000fe40003f65130 */
[----:B------:R-:W-:Y:S02]  /*1730*/  LOP3.LUT R39, R39, 0x1, RZ, 0xc0, !PT ;  /* 0x0000000127277812 */ /* 0x000fe400078ec0ff */
[----:B------:R-:W-:Y:S02]  /*1740*/  SEL R36, RZ, 0x80, P2 ;  /* 0x00000080ff247807 */ /* 0x000fe40001000000 */
[----:B------:R-:W-:-:S02]  /*1750*/  ISETP.NE.U32.AND.EX P1, PT, RZ, RZ, PT, P1 ;  /* 0x000000ffff00720c */ /* 0x000fc40003f25110 */
[----:B------:R-:W-:Y:S02]  /*1760*/  ISETP.NE.U32.AND P2, PT, R27, 0x1, PT ;  /* 0x000000011b00780c */ /* 0x000fe40003f45070 */
[----:B------:R-:W-:Y:S02]  /*1770*/  LOP3.LUT R40, R10, 0x1, RZ, 0xc0, !PT ;  /* 0x000000010a287812 */ /* 0x000fe400078ec0ff */
[----:B------:R-:W-:Y:S02]  /*1780*/  SEL R27, RZ, 0x100, P3 ;  /* 0x00000100ff1b7807 */ /* 0x000fe40001800000 */
[----:B------:R-:W-:Y:S01]  /*1790*/  ISETP.NE.U32.AND P3, PT, R39, 0x1, PT ;  /* 0x000000012700780c */ /* 0x000fe20003f65070 */
[----:B0-----:R-:W-:Y:S01]  /*17a0*/  UIADD3 UR40, UPT, UPT, UR40, -0x1, URZ ;  /* 0xffffffff28287890 */ /* 0x001fe2000fffe0ff */
[----:B------:R-:W-:Y:S02]  /*17b0*/  SEL R10, RZ, 0x200, P1 ;  /* 0x00000200ff0a7807 */ /* 0x000fe40000800000 */
[----:B------:R-:W-:-:S02]  /*17c0*/  ISETP.NE.U32.AND.EX P2, PT, RZ, RZ, PT, P2 ;  /* 0x000000ffff00720c */ /* 0x000fc40003f45120 */
[----:B------:R-:W-:Y:S01]  /*17d0*/  ISETP.NE.U32.AND P1, PT, R40, 0x1, PT ;  /* 0x000000012800780c */ /* 0x000fe20003f25070 */
[----:B------:R-:W-:Y:S01]  /*17e0*/  UIADD3 UR41, UPT, UPT, UR41, -0x1, URZ ;  /* 0xffffffff29297890 */ /* 0x000fe2000fffe0ff */
[----:B------:R-:W-:Y:S02]  /*17f0*/  LOP3.LUT R39, R9, 0x1, RZ, 0xc0, !PT ;  /* 0x0000000109277812 */ /* 0x000fe400078ec0ff */
[----:B------:R-:W-:Y:S02]  /*1800*/  ISETP.NE.U32.AND.EX P3, PT, RZ, RZ, PT, P3 ;  /* 0x000000ffff00720c */ /* 0x000fe40003f65130 */
[----:B------:R-:W-:Y:S02]  /*1810*/  LOP3.LUT R40, R37, 0x1, RZ, 0xc0, !PT ;  /* 0x0000000125287812 */ /* 0x000fe400078ec0ff */
[----:B------:R-:W-:Y:S02]  /*1820*/  SEL R9, RZ, 0x400, P2 ;  /* 0x00000400ff097807 */ /* 0x000fe40001000000 */
[----:B------:R-:W-:-:S02]  /*1830*/  ISETP.NE.U32.AND.EX P1, PT, RZ, RZ, PT, P1 ;  /* 0x000000ffff00720c */ /* 0x000fc40003f25110 */
[----:B------:R-:W-:Y:S02]  /*1840*/  ISETP.NE.U32.AND P2, PT, R39, 0x1, PT ;  /* 0x000000012700780c */ /* 0x000fe40003f45070 */
[----:B------:R-:W-:Y:S01]  /*1850*/  LOP3.LUT R37, R11, 0x1, RZ, 0xc0, !PT ;  /* 0x000000010b257812 */ /* 0x000fe200078ec0ff */
[----:B------:R-:W-:Y:S01]  /*1860*/  UIADD3 UR42, UPT, UPT, UR42, -0x1, URZ ;  /* 0xffffffff2a2a7890 */ /* 0x000fe2000fffe0ff */
[----:B------:R-:W-:Y:S02]  /*1870*/  SHF.R.U64 R39, R8, UR40, R7 ;  /* 0x0000002808277c19 */ /* 0x000fe40008001207 */
[----:B------:R-:W-:Y:S02]  /*1880*/  SEL R12, RZ, 0x800, P3 ;  /* 0x00000800ff0c7807 */ /* 0x000fe40001800000 */
[----:B------:R-:W-:Y:S02]  /*1890*/  LOP3.LUT R14, R14, R13, R38, 0xfe, !PT ;  /* 0x0000000d0e0e7212 */ /* 0x000fe400078efe26 */
[----:B------:R-:W-:-:S02]  /*18a0*/  LOP3.LUT R23, R24, R23, R26, 0xfe, !PT ;  /* 0x0000001718177212 */ /* 0x000fc400078efe1a */
[----:B------:R-:W-:Y:S02]  /*18b0*/  ISETP.NE.U32.AND P3, PT, R40, 0x1, PT ;  /* 0x000000012800780c */ /* 0x000fe40003f65070 */
[----:B------:R-:W-:Y:S02]  /*18c0*/  SHF.R.U64 R26, R8, UR41, R7 ;  /* 0x00000029081a7c19 */ /* 0x000fe40008001207 */
[----:B------:R-:W-:Y:S02]  /*18d0*/  SEL R11, RZ, 0x1000, P1 ;  /* 0x00001000ff0b7807 */ /* 0x000fe40000800000 */
[----:B------:R-:W-:Y:S02]  /*18e0*/  ISETP.NE.U32.AND P1, PT, R37, 0x1, PT ;  /* 0x000000012500780c */ /* 0x000fe40003f25070 */
[----:B------:R-:W-:Y:S01]  /*18f0*/  ISETP.NE.U32.AND.EX P2, PT, RZ, RZ, PT, P2 ;  /* 0x000000ffff00720c */ /* 0x000fe20003f45120 */
[----:B-1----:R-:W-:Y:S01]  /*1900*/  UIADD3 UR36, UPT, UPT, UR36, -0x1, URZ ;  /* 0xffffffff24247890 */ /* 0x002fe2000fffe0ff */
[----:B------:R-:W-:-:S02]  /*1910*/  LOP3.LUT R37, R39, 0x1, RZ, 0xc0, !PT ;  /* 0x0000000127257812 */ /* 0x000fc400078ec0ff */
[----:B------:R-:W-:Y:S02]  /*1920*/  LOP3.LUT R15, R16, R15, R14, 0xfe, !PT ;  /* 0x0000000f100f7212 */ /* 0x000fe400078efe0e */
[----:B------:R-:W-:Y:S02]  /*1930*/  ISETP.NE.U32.AND.EX P3, PT, RZ, RZ, PT, P3 ;  /* 0x000000ffff00720c */ /* 0x000fe40003f65130 */
[----:B------:R-:W-:Y:S02]  /*1940*/  LOP3.LUT R39, R26, 0x1, RZ, 0xc0, !PT ;  /* 0x000000011a277812 */ /* 0x000fe400078ec0ff */
[----:B------:R-:W-:Y:S02]  /*1950*/  LOP3.LUT R23, R27, R36, R23, 0xfe, !PT ;  /* 0x000000241b177212 */ /* 0x000fe400078efe17 */
[----:B------:R-:W-:Y:S02]  /*1960*/  SHF.R.U64 R24, R8, UR42, R7 ;  /* 0x0000002a08187c19 */ /* 0x000fe40008001207 */
[----:B------:R-:W-:Y:S01]  /*1970*/  SEL R26, RZ, 0x2000, P2 ;  /* 0x00002000ff1a7807 */ /* 0x000fe20001000000 */
[----:B------:R-:W-:Y:S01]  /*1980*/  UIADD3 UR43, UPT, UPT, UR43, -0x1, URZ ;  /* 0xffffffff2b2b7890 */ /* 0x000fe2000fffe0ff */
[----:B------:R-:W-:-:S02]  /*1990*/  ISETP.NE.U32.AND P2, PT, R37, 0x1, PT ;  /* 0x000000012500780c */ /* 0x000fc40003f45070 */
[----:B------:R-:W-:Y:S01]  /*19a0*/  LOP3.LUT R17, R18, R17, R15, 0xfe, !PT ;  /* 0x0000001112117212 */ /* 0x000fe200078efe0f */
[----:B------:R-:W-:Y:S01]  /*19b0*/  UIADD3 UR37, UPT, UPT, UR37, -0x1, URZ ;  /* 0xffffffff25257890 */ /* 0x000fe2000fffe0ff */
[----:B------:R-:W-:Y:S02]  /*19c0*/  SEL R37, RZ, 0x4000, P3 ;  /* 0x00004000ff257807 */ /* 0x000fe40001800000 */
[----:B------:R-:W-:Y:S02]  /*19d0*/  ISETP.NE.U32.AND P3, PT, R39, 0x1, PT ;  /* 0x000000012700780c */ /* 0x000fe40003f65070 */
[----:B------:R-:W-:Y:S02]  /*19e0*/  ISETP.NE.U32.AND.EX P1, PT, RZ, RZ, PT, P1 ;  /* 0x000000ffff00720c */ /* 0x000fe40003f25110 */
[----:B------:R-:W-:Y:S02]  /*19f0*/  LOP3.LUT R9, R9, R10, R23, 0xfe, !PT ;  /* 0x0000000a09097212 */ /* 0x000fe400078efe17 */
[----:B------:R-:W-:-:S02]  /*1a00*/  LOP3.LUT R39, R24, 0x1, RZ, 0xc0, !PT ;  /* 0x0000000118277812 */ /* 0x000fc400078ec0ff */
[----:B------:R-:W-:Y:S02]  /*1a10*/  SHF.R.U64 R15, R8, UR36, R7 ;  /* 0x00000024080f7c19 */ /* 0x000fe40008001207 */
[----:B------:R-:W-:Y:S01]  /*1a20*/  LOP3.LUT R19, R20, R19, R17, 0xfe, !PT ;  /* 0x0000001314137212 */ /* 0x000fe200078efe11 */
[----:B------:R-:W-:Y:S01]  /*1a30*/  UIADD3 UR38, UPT, UPT, UR38, -0x1, URZ ;  /* 0xffffffff26267890 */ /* 0x000fe2000fffe0ff */
[----:B------:R-:W-:Y:S02]  /*1a40*/  SEL R13, RZ, 0x8000, P1 ;  /* 0x00008000ff0d7807 */ /* 0x000fe40000800000 */
[----:B------:R-:W-:Y:S02]  /*1a50*/  ISETP.NE.U32.AND.EX P2, PT, RZ, RZ, PT, P2 ;  /* 0x000000ffff00720c */ /* 0x000fe40003f45120 */
[----:B------:R-:W-:Y:S02]  /*1a60*/  ISETP.NE.U32.AND.EX P3, PT, RZ, RZ, PT, P3 ;  /* 0x000000ffff00720c */ /* 0x000fe40003f65130 */
[----:B------:R-:W-:-:S02]  /*1a70*/  LOP3.LUT R11, R11, R12, R9, 0xfe, !PT ;  /* 0x0000000c0b0b7212 */ /* 0x000fc400078efe09 */
[----:B------:R-:W-:Y:S02]  /*1a80*/  SHF.R.U64 R24, R8, UR43, R7 ;  /* 0x0000002b08187c19 */ /* 0x000fe40008001207 */
[----:B------:R-:W-:Y:S02]  /*1a90*/  ISETP.NE.U32.AND P1, PT, R39, 0x1, PT ;  /* 0x000000012700780c */ /* 0x000fe40003f25070 */
[----:B------:R-:W-:Y:S02]  /*1aa0*/  LOP3.LUT R10, R15, 0x1, RZ, 0xc0, !PT ;  /* 0x000000010f0a7812 */ /* 0x000fe400078ec0ff */
[----:B------:R-:W-:Y:S02]  /*1ab0*/  LOP3.LUT R21, R22, R21, R19, 0xfe, !PT ;  /* 0x0000001516157212 */ /* 0x000fe400078efe13 */
[----:B------:R-:W-:Y:S01]  /*1ac0*/  SHF.R.U64 R9, R8, UR37, R7 ;  /* 0x0000002508097c19 */ /* 0x000fe20008001207 */
[----:B------:R-:W-:Y:S01]  /*1ad0*/  UIADD3 UR39, UPT, UPT, UR39, -0x1, URZ ;  /* 0xffffffff27277890 */ /* 0x000fe2000fffe0ff */
[----:B------:R-:W-:-:S02]  /*1ae0*/  SEL R14, RZ, 0x10000, P2 ;  /* 0x00010000ff0e7807 */ /* 0x000fc40001000000 */
[----:B------:R-:W-:Y:S02]  /*1af0*/  SEL R15, RZ, 0x20000, P3 ;  /* 0x00020000ff0f7807 */ /* 0x000fe40001800000 */
[----:B------:R-:W-:Y:S02]  /*1b00*/  LOP3.LUT R26, R37, R26, R11, 0xfe, !PT ;  /* 0x0000001a251a7212 */ /* 0x000fe400078efe0b */
[----:B------:R-:W-:Y:S02]  /*1b10*/  LOP3.LUT R16, R24, 0x1, RZ, 0xc0, !PT ;  /* 0x0000000118107812 */ /* 0x000fe400078ec0ff */
[----:B------:R-:W-:Y:S02]  /*1b20*/  ISETP.NE.U32.AND P3, PT, R10, 0x1, PT ;  /* 0x000000010a00780c */ /* 0x000fe40003f65070 */
[----:B------:R-:W-:Y:S02]  /*1b30*/  ISETP.NE.U32.AND.EX P1, PT, RZ, RZ, PT, P1 ;  /* 0x000000ffff00720c */ /* 0x000fe40003f25110 */
[----:B------:R-:W-:-:S02]  /*1b40*/  LOP3.LUT R28, R28, R29, R21, 0xfe, !PT ;  /* 0x0000001d1c1c7212 */ /* 0x000fc400078efe15 */
[----:B------:R-:W-:Y:S02]  /*1b50*/  LOP3.LUT R9, R9, 0x1, RZ, 0xc0, !PT ;  /* 0x0000000109097812 */ /* 0x000fe400078ec0ff */
[----:B------:R-:W-:Y:S02]  /*1b60*/  SHF.R.U64 R11, R8, UR38, R7 ;  /* 0x00000026080b7c19 */ /* 0x000fe40008001207 */
[----:B------:R-:W-:Y:S02]  /*1b70*/  LOP3.LUT R13, R14, R13, R26, 0xfe, !PT ;  /* 0x0000000d0e0d7212 */ /* 0x000fe400078efe1a */
[----:B------:R-:W-:Y:S02]  /*1b80*/  ISETP.NE.U32.AND P2, PT, R16, 0x1, PT ;  /* 0x000000011000780c */ /* 0x000fe40003f45070 */
[----:B------:R-:W-:Y:S02]  /*1b90*/  SEL R14, RZ, 0x40000, P1 ;  /* 0x00040000ff0e7807 */ /* 0x000fe40000800000 */
[----:B------:R-:W-:-:S02]  /*1ba0*/  ISETP.NE.U32.AND.EX P3, PT, RZ, RZ, PT, P3 ;  /* 0x000000ffff00720c */ /* 0x000fc40003f65130 */
[----:B------:R-:W-:Y:S02]  /*1bb0*/  LOP3.LUT R30, R31, R30, R28, 0xfe, !PT ;  /* 0x0000001e1f1e7212 */ /* 0x000fe400078efe1c */
[----:B------:R-:W-:Y:S02]  /*1bc0*/  ISETP.NE.U32.AND P1, PT, R9, 0x1, PT ;  /* 0x000000010900780c */ /* 0x000fe40003f25070 */
[----:B------:R-:W-:Y:S02]  /*1bd0*/  LOP3.LUT R11, R11, 0x1, RZ, 0xc0, !PT ;  /* 0x000000010b0b7812 */ /* 0x000fe400078ec0ff */
[----:B------:R-:W-:Y:S02]  /*1be0*/  SHF.R.U64 R9, R8, UR39, R7 ;  /* 0x0000002708097c19 */ /* 0x000fe40008001207 */
[----:B------:R-:W-:Y:S02]  /*1bf0*/  ISETP.NE.U32.AND.EX P2, PT, RZ, RZ, PT, P2 ;  /* 0x000000ffff00720c */ /* 0x000fe40003f45120 */
[----:B------:R-:W-:-:S02]  /*1c00*/  SEL R12, RZ, 0x100000, P3 ;  /* 0x00100000ff0c7807 */ /* 0x000fc40001800000 */
[----:B------:R-:W-:Y:S02]  /*1c10*/  LOP3.LUT R32, R33, R32, R30, 0xfe, !PT ;  /* 0x0000002021207212 */ /* 0x000fe400078efe1e */
[----:B------:R-:W-:Y:S02]  /*1c20*/  ISETP.NE.U32.AND.EX P4, PT, RZ, RZ, PT, P4 ;  /* 0x000000ffff00720c */ /* 0x000fe40003f85140 */
[----:B------:R-:W-:Y:S02]  /*1c30*/  ISETP.NE.U32.AND P3, PT, R11, 0x1, PT ;  /* 0x000000010b00780c */ /* 0x000fe40003f65070 */
[----:B------:R-:W-:Y:S02]  /*1c40*/  LOP3.LUT R9, R9, 0x1, RZ, 0xc0, !PT ;  /* 0x0000000109097812 */ /* 0x000fe400078ec0ff */
[----:B------:R-:W-:Y:S02]  /*1c50*/  LOP3.LUT R14, R14, R15, R13, 0xfe, !PT ;  /* 0x0000000f0e0e7212 */ /* 0x000fe400078efe0d */
[----:B------:R-:W-:-:S02]  /*1c60*/  SEL R13, RZ, 0x80000, P2 ;  /* 0x00080000ff0d7807 */ /* 0x000fc40001000000 */
[----:B------:R-:W-:Y:S02]  /*1c70*/  LOP3.LUT R34, R35, R34, R32, 0xfe, !PT ;  /* 0x0000002223227212 */ /* 0x000fe400078efe20 */
[----:B------:R-:W-:Y:S02]  /*1c80*/  SEL R10, RZ, 0x10000000, P4 ;  /* 0x10000000ff0a7807 */ /* 0x000fe40002000000 */
[----:B------:R-:W-:Y:S02]  /*1c90*/  ISETP.NE.U32.AND.EX P1, PT, RZ, RZ, PT, P1 ;  /* 0x000000ffff00720c */ /* 0x000fe40003f25110 */
[----:B------:R-:W-:Y:S02]  /*1ca0*/  ISETP.NE.U32.AND.EX P3, PT, RZ, RZ, PT, P3 ;  /* 0x000000ffff00720c */ /* 0x000fe40003f65130 */
[----:B------:R-:W-:Y:S02]  /*1cb0*/  ISETP.NE.U32.AND P2, PT, R9, 0x1, PT ;  /* 0x000000010900780c */ /* 0x000fe40003f45070 */
[----:B------:R-:W-:-:S02]  /*1cc0*/  ISETP.NE.U32.AND.EX P5, PT, RZ, RZ, PT, P5 ;  /* 0x000000ffff00720c */ /* 0x000fc40003fa5150 */
[----:B------:R-:W-:Y:S02]  /*1cd0*/  ISETP.NE.U32.AND.EX P6, PT, RZ, RZ, PT, P6 ;  /* 0x000000ffff00720c */ /* 0x000fe40003fc5160 */
[----:B------:R-:W-:Y:S02]  /*1ce0*/  LOP3.LUT R11, R12, R13, R14, 0xfe, !PT ;  /* 0x0000000d0c0b7212 */ /* 0x000fe400078efe0e */
[----:B------:R-:W-:Y:S02]  /*1cf0*/  LOP3.LUT R25, R10, R25, R34, 0xfe, !PT ;  /* 0x000000190a197212 */ /* 0x000fe400078efe22 */
[----:B------:R-:W-:Y:S02]  /*1d00*/  SEL R12, RZ, 0x200000, P1 ;  /* 0x00200000ff0c7807 */ /* 0x000fe40000800000 */
[----:B------:R-:W-:Y:S02]  /*1d10*/  SEL R13, RZ, 0x400000, P3 ;  /* 0x00400000ff0d7807 */ /* 0x000fe40001800000 */
[----:B------:R-:W-:-:S02]  /*1d20*/  SEL R9, RZ, 0x20000000, P5 ;  /* 0x20000000ff097807 */ /* 0x000fc40002800000 */
[----:B------:R-:W-:Y:S02]  /*1d30*/  SEL R10, RZ, 0x40000000, P6 ;  /* 0x40000000ff0a7807 */ /* 0x000fe40003000000 */
[----:B------:R-:W-:Y:S02]  /*1d40*/  ISETP.NE.U32.AND.EX P2, PT, RZ, RZ, PT, P2 ;  /* 0x000000ffff00720c */ /* 0x000fe40003f45120 */
[----:B------:R-:W-:Y:S02]  /*1d50*/  ISETP.NE.U32.AND.EX P0, PT, RZ, RZ, PT, P0 ;  /* 0x000000ffff00720c */ /* 0x000fe40003f05100 */
[----:B------:R-:W-:Y:S02]  /*1d60*/  LOP3.LUT R13, R13, R12, R11, 0xfe, !PT ;  /* 0x0000000c0d0d7212 */ /* 0x000fe400078efe0b */
[----:B------:R-:W-:Y:S02]  /*1d70*/  LOP3.LUT R10, R10, R9, R25, 0xfe, !PT ;  /* 0x000000090a0a7212 */ /* 0x000fe400078efe19 */
[----:B------:R-:W-:-:S02]  /*1d80*/  SEL R12, RZ, 0x800000, P2 ;  /* 0x00800000ff0c7807 */ /* 0x000fc40001000000 */
[----:B------:R-:W-:Y:S02]  /*1d90*/  SEL R11, RZ, 0x80000000, P0 ;  /* 0x80000000ff0b7807 */ /* 0x000fe40000000000 */
[----:B------:R-:W-:Y:S02]  /*1da0*/  LOP3.LUT R12, R12, R13, RZ, 0xfc, !PT ;  /* 0x0000000d0c0c7212 */ /* 0x000fe400078efcff */
[----:B------:R-:W-:-:S04]  /*1db0*/  LOP3.LUT R11, R11, R10, RZ, 0xfc, !PT ;  /* 0x0000000a0b0b7212 */ /* 0x000fc800078efcff */
[C---:B------:R-:W-:Y:S01]  /*1dc0*/  SHF.R.U64 R19, R11.reuse, 0x1c, R12 ;  /* 0x0000001c0b137819 */ /* 0x040fe2000000120c */
[----:B------:R-:W-:Y:S01]  /*1dd0*/  IMAD.MOV.U32 R9, RZ, RZ, RZ ;  /* 0x000000ffff097224 */ /* 0x000fe200078e00ff */
[----:B------:R-:W-:Y:S01]  /*1de0*/  LOP3.LUT R11, R11, 0xfffffff, RZ, 0xc0, !PT ;  /* 0x0fffffff0b0b7812 */ /* 0x000fe200078ec0ff */
[----:B------:R-:W-:Y:S01]  /*1df0*/  IMAD.MOV.U32 R10, RZ, RZ, RZ ;  /* 0x000000ffff0a7224 */ /* 0x000fe200078e00ff */
[----:B------:R-:W-:Y:S01]  /*1e00*/  LOP3.LUT R19, R19, 0xfffffff, RZ, 0xc0, !PT ;  /* 0x0fffffff13137812 */ /* 0x000fe200078ec0ff */
[----:B------:R-:W-:-:S07]  /*1e10*/  IMAD.MOV.U32 R13, RZ, RZ, 0x1 ;  /* 0x00000001ff0d7424 */ /* 0x000fce00078e00ff */
.L_x_1:
[C---:B------:R-:W-:Y:S01]  /*1e20*/  VIADD R16, R13.reuse, 0xffffffff ;  /* 0xffffffff0d107836 */ /* 0x040fe20000000000 */
[----:B------:R-:W-:Y:S01]  /*1e30*/  UIADD3 UR40, UPT, UPT, UR17, -0x1, URZ ;  /* 0xffffffff11287890 */ /* 0x000fe2000fffe0ff */
[----:B0-----:R-:W-:Y:S01]  /*1e40*/  IMAD.MOV.U32 R15, RZ, RZ, 0xd20 ;  /* 0x00000d20ff0f7424 */ /* 0x001fe200078e00ff */
[----:B------:R-:W-:Y:S01]  /*1e50*/  UIADD3 UR39, UPT, UPT, UR16, -0x1, URZ ;  /* 0xffffffff10277890 */ /* 0x000fe2000fffe0ff */
[----:B------:R-:W-:Y:S01]  /*1e60*/  VIADD R13, R13, 0x1 ;  /* 0x000000010d0d7836 */ /* 0x000fe20000000000 */
[----:B------:R-:W-:Y:S01]  /*1e70*/  UIADD3 UR36, UPT, UPT, UR18, -0x1, URZ ;  /* 0xffffffff12247890 */ /* 0x000fe2000fffe0ff */
[----:B------:R-:W-:Y:S01]  /*1e80*/  IMAD R14, R16, 0x4, R15 ;  /* 0x00000004100e7824 */ /* 0x000fe200078e020f */
[----:B------:R-:W-:Y:S02]  /*1e90*/  UIADD3 UR37, UPT, UPT, UR19, -0x1, URZ ;  /* 0xffffffff13257890 */ /* 0x000fe4000fffe0ff */
[----:B------:R-:W-:-:S03]  /*1ea0*/  UIADD3 UR38, UPT, UPT, UR20, -0x1, URZ ;  /* 0xffffffff14267890 */ /* 0x000fc6000fffe0ff */
[----:B------:R-:W0:Y:S02]  /*1eb0*/  LDC R14, c[0x3][R14] ;  /* 0x00c000000e0e7b82 */ /* 0x000e240000000800 */
[CC--:B0-----:R-:W-:Y:S02]  /*1ec0*/  SHF.L.U64.HI R20, R19.reuse, R14.reuse, R9 ;  /* 0x0000000e13147219 */ /* 0x0c1fe40000010209 */
[-C--:B------:R-:W-:Y:S02]  /*1ed0*/  SHF.L.U32 R17, R19, R14.reuse, RZ ;  /* 0x0000000e13117219 */ /* 0x080fe400000006ff */
[-C--:B------:R-:W-:Y:S02]  /*1ee0*/  SHF.L.U64.HI R15, R11, R14.reuse, R10 ;  /* 0x0000000e0b0f7219 */ /* 0x080fe4000001020a */
[----:B------:R-:W-:Y:S02]  /*1ef0*/  SHF.R.U64 R12, R17, 0x1c, R20 ;  /* 0x0000001c110c7819 */ /* 0x000fe40000001214 */
[----:B------:R-:W-:-:S02]  /*1f00*/  SHF.L.U32 R18, R11, R14, RZ ;  /* 0x0000000e0b127219 */ /* 0x000fc400000006ff */
[----:B------:R-:W-:Y:S02]  /*1f10*/  SHF.R.U32.HI R9, RZ, 0x1c, R20 ;  /* 0x0000001cff097819 */ /* 0x000fe40000011614 */
[----:B------:R-:W-:Y:S02]  /*1f20*/  LOP3.LUT R12, R12, R17, RZ, 0xfc, !PT ;  /* 0x000000110c0c7212 */ /* 0x000fe400078efcff */
[--C-:B------:R-:W-:Y:S02]  /*1f30*/  SHF.R.U64 R11, R18, 0x1c, R15.reuse ;  /* 0x0000001c120b7819 */ /* 0x100fe4000000120f */
[----:B------:R-:W-:Y:S01]  /*1f40*/  SHF.R.U32.HI R10, RZ, 0x1c, R15 ;  /* 0x0000001cff0a7819 */ /* 0x000fe2000001160f */
[----:B------:R-:W-:Y:S01]  /*1f50*/  IMAD.SHL.U32 R14, R12, 0x10000000, RZ ;  /* 0x100000000c0e7824 */ /* 0x000fe200078e00ff */
[----:B------:R-:W-:Y:S02]  /*1f60*/  LOP3.LUT R9, R9, R20, RZ, 0xfc, !PT ;  /* 0x0000001409097212 */ /* 0x000fe400078efcff */
[----:B------:R-:W-:-:S02]  /*1f70*/  LOP3.LUT R11, R11, 0xcfffffff, R18, 0xc8, !PT ;  /* 0xcfffffff0b0b7812 */ /* 0x000fc400078ec812 */
[----:B------:R-:W-:Y:S02]  /*1f80*/  LOP3.LUT R10, R10, R15, RZ, 0xfc, !PT ;  /* 0x0000000f0a0a7212 */ /* 0x000fe400078efcff */
[----:B------:R-:W-:Y:S02]  /*1f90*/  SHF.L.U64.HI R17, R12, 0x1c, R9 ;  /* 0x0000001c0c117819 */ /* 0x000fe40000010209 */
[----:B------:R-:W-:Y:S02]  /*1fa0*/  LOP3.LUT R15, R11, 0xf0000000, R14, 0xf8, !PT ;  /* 0xf00000000b0f7812 */ /* 0x000fe400078ef80e */
[----:B------:R-:W-:-:S04]  /*1fb0*/  LOP3.LUT R14, R10, 0xfcffffff, R17, 0xf8, !PT ;  /* 0xfcffffff0a0e7812 */ /* 0x000fc800078ef811 */
[C-C-:B------:R-:W-:Y:S01]  /*1fc0*/  SHF.R.U64 R32, R15.reuse, UR40, R14.reuse ;  /* 0x000000280f207c19 */ /* 0x140fe2000800120e */
[----:B------:R-:W-:Y:S01]  /*1fd0*/  UIADD3 UR40, UPT, UPT, UR22, -0x1, URZ ;  /* 0xffffffff16287890 */ /* 0x000fe2000fffe0ff */
        /* <DEDUP_REMOVED lines=24> */
[----:B------:R-:W-:-:S02]  /*2160*/  SHF.R.U64 R18, R15, UR36, R14 ;  /* 0x000000240f127c19 */ /* 0x000fc4000800120e */
[C-C-:B------:R-:W-:Y:S02]  /*2170*/  SHF.R.U64 R22, R15.reuse, UR37, R14.reuse ;  /* 0x000000250f167c19 */ /* 0x140fe4000800120e */
[C-C-:B------:R-:W-:Y:S02]  /*2180*/  SHF.R.U64 R23, R15.reuse, UR38, R14.reuse ;  /* 0x000000260f177c19 */ /* 0x140fe4000800120e */
[C-C-:B------:R-:W-:Y:S02]  /*2190*/  SHF.R.U64 R26, R15.reuse, UR39, R14.reuse ;  /* 0x000000270f1a7c19 */ /* 0x140fe4000800120e */
[----:B------:R-:W0:Y:S01]  /*21a0*/  LDCU.128 UR36, c[0x3][0x130] ;  /* 0x00c02600ff2477ac */ /* 0x000e220008000c00 */
[----:B------:R-:W-:Y:S02]  /*21b0*/  SHF.R.U64 R38, R15, UR40, R14 ;  /* 0x000000280f267c19 */ /* 0x000fe4000800120e */
[----:B------:R-:W-:Y:S01]  /*21c0*/  LOP3.LUT R33, R33, 0x1, RZ, 0xc0, !PT ;  /* 0x0000000121217812 */ /* 0x000fe200078ec0ff */
[----:B------:R-:W-:Y:S01]  /*21d0*/  UIADD3 UR40, UPT, UPT, UR34, -0x1, URZ ;  /* 0xffffffff22287890 */ /* 0x000fe2000fffe0ff */
[----:B------:R-:W-:-:S02]  /*21e0*/  LOP3.LUT R32, R32, 0x1, RZ, 0xc0, !PT ;  /* 0x0000000120207812 */ /* 0x000fc400078ec0ff */
[----:B------:R-:W-:Y:S02]  /*21f0*/  LOP3.LUT R31, R31, 0x1, RZ, 0xc0, !PT ;  /* 0x000000011f1f7812 */ /* 0x000fe400078ec0ff */
[----:B------:R-:W-:Y:S02]  /*2200*/  ISETP.NE.U32.AND P3, PT, R33, 0x1, PT ;  /* 0x000000012100780c */ /* 0x000fe40003f65070 */
[--C-:B------:R-:W-:Y:S01]  /*2210*/  SHF.R.U64 R39, R15, UR40, R14.reuse ;  /* 0x000000280f277c19 */ /* 0x100fe2000800120e */
[----:B------:R-:W-:Y:S01]  /*2220*/  UIADD3 UR40, UPT, UPT, UR35, -0x1, URZ ;  /* 0xffffffff23287890 */ /* 0x000fe2000fffe0ff */
[----:B------:R-:W-:Y:S02]  /*2230*/  ISETP.NE.U32.AND P2, PT, R32, 0x1, PT ;  /* 0x000000012000780c */ /* 0x000fe40003f45070 */
[----:B------:R-:W-:Y:S02]  /*2240*/  ISETP.NE.U32.AND P0, PT, R31, 0x1, PT ;  /* 0x000000011f00780c */ /* 0x000fe40003f05070 */
[----:B------:R-:W-:Y:S01]  /*2250*/  LOP3.LUT R29, R29, 0x1, RZ, 0xc0, !PT ;  /* 0x000000011d1d7812 */ /* 0x000fe200078ec0ff */
[----:B0-----:R-:W-:Y:S01]  /*2260*/  UIADD3 UR36, UPT, UPT, UR36, -0x1, URZ ;  /* 0xffffffff24247890 */ /* 0x001fe2000fffe0ff */
[--C-:B------:R-:W-:Y:S01]  /*2270*/  SHF.R.U64 R40, R15, UR40, R14.reuse ;  /* 0x000000280f287c19 */ /* 0x100fe2000800120e */
[----:B------:R-:W-:Y:S01]  /*2280*/  UIADD3 UR37, UPT, UPT, UR37, -0x1, URZ ;  /* 0xffffffff25257890 */ /* 0x000fe2000fffe0ff */
[----:B------:R-:W-:Y:S01]  /*2290*/  LOP3.LUT R28, R28, 0x1, RZ, 0xc0, !PT ;  /* 0x000000011c1c7812 */ /* 0x000fe200078ec0ff */
[----:B------:R-:W-:Y:S01]  /*22a0*/  UIADD3 UR38, UPT, UPT, UR38, -0x1, URZ ;  /* 0xffffffff26267890 */ /* 0x000fe2000fffe0ff */
[----:B------:R-:W-:Y:S01]  /*22b0*/  LOP3.LUT R25, R25, 0x1, RZ, 0xc0, !PT ;  /* 0x0000000119197812 */ /* 0x000fe200078ec0ff */
[----:B------:R-:W-:Y:S01]  /*22c0*/  UIADD3 UR39, UPT, UPT, UR39, -0x1, URZ ;  /* 0xffffffff27277890 */ /* 0x000fe2000fffe0ff */
[C-C-:B------:R-:W-:Y:S01]  /*22d0*/  SHF.R.U64 R41, R15.reuse, UR36, R14.reuse ;  /* 0x000000240f297c19 */ /* 0x140fe2000800120e */
[----:B------:R-:W0:Y:S01]  /*22e0*/  LDCU.128 UR40, c[0x3][0x140] ;  /* 0x00c02800ff2877ac */ /* 0x000e220008000c00 */
[----:B------:R-:W-:-:S02]  /*22f0*/  SHF.R.U64 R37, R15, UR37, R14 ;  /* 0x000000250f257c19 */ /* 0x000fc4000800120e */
[C-C-:B------:R-:W-:Y:S02]  /*2300*/  SHF.R.U64 R36, R15.reuse, UR38, R14.reuse ;  /* 0x000000260f247c19 */ /* 0x140fe4000800120e */
[----:B------:R-:W-:Y:S02]  /*2310*/  SHF.R.U64 R35, R15, UR39, R14 ;  /* 0x000000270f237c19 */ /* 0x000fe4000800120e */
[----:B------:R-:W-:Y:S02]  /*2320*/  ISETP.NE.U32.AND.EX P3, PT, RZ, RZ, PT, P3 ;  /* 0x000000ffff00720c */ /* 0x000fe40003f65130 */
[----:B------:R-:W1:Y:S01]  /*2330*/  LDCU.128 UR36, c[0x3][0x160] ;  /* 0x00c02c00ff2477ac */ /* 0x000e620008000c00 */
[----:B------:R-:W-:Y:S02]  /*2340*/  ISETP.NE.U32.AND.EX P2, PT, RZ, RZ, PT, P2 ;  /* 0x000000ffff00720c */ /* 0x000fe40003f45120 */
[----:B------:R-:W-:Y:S02]  /*2350*/  ISETP.NE.U32.AND.EX P0, PT, RZ, RZ, PT, P0 ;  /* 0x000000ffff00720c */ /* 0x000fe40003f05100 */
[----:B------:R-:W-:-:S02]  /*2360*/  ISETP.NE.U32.AND P6, PT, R29, 0x1, PT ;  /* 0x000000011d00780c */ /* 0x000fc40003fc5070 */
[----:B------:R-:W-:Y:S01]  /*2370*/  ISETP.NE.U32.AND P1, PT, R28, 0x1, PT ;  /* 0x000000011c00780c */ /* 0x000fe20003f25070 */
[----:B0-----:R-:W-:Y:S01]  /*2380*/  UIADD3 UR40, UPT, UPT, UR40, -0x1, URZ ;  /* 0xffffffff28287890 */ /* 0x001fe2000fffe0ff */
[----:B------:R-:W-:Y:S01]  /*2390*/  ISETP.NE.U32.AND P4, PT, R25, 0x1, PT ;  /* 0x000000011900780c */ /* 0x000fe20003f85070 */
[----:B------:R-:W-:Y:S01]  /*23a0*/  UIADD3 UR41, UPT, UPT, UR41, -0x1, URZ ;  /* 0xffffffff29297890 */ /* 0x000fe2000fffe0ff */
[----:B------:R-:W-:Y:S01]  /*23b0*/  SEL R29, RZ, 0x1, P3 ;  /* 0x00000001ff1d7807 */ /* 0x000fe20001800000 */
[----:B------:R-:W-:Y:S01]  /*23c0*/  UIADD3 UR42, UPT, UPT, UR42, -0x1, URZ ;  /* 0xffffffff2a2a7890 */ /* 0x000fe2000fffe0ff */
[----:B------:R-:W-:Y:S01]  /*23d0*/  SEL R25, RZ, 0x2, P2 ;  /* 0x00000002ff197807 */ /* 0x000fe20001000000 */
[----:B------:R-:W-:Y:S01]  /*23e0*/  UIADD3 UR43, UPT, UPT, UR43, -0x1, URZ ;  /* 0xffffffff2b2b7890 */ /* 0x000fe2000fffe0ff */
[----:B------:R-:W-:Y:S02]  /*23f0*/  SEL R28, RZ, 0x4, P0 ;  /* 0x00000004ff1c7807 */ /* 0x000fe40000000000 */
[----:B------:R-:W-:Y:S01]  /*2400*/  LOP3.LUT R30, R30, 0x1, RZ, 0xc0, !PT ;  /* 0x000000011e1e7812 */ /* 0x000fe200078ec0ff */
[----:B-1----:R-:W-:Y:S01]  /*2410*/  UIADD3 UR36, UPT, UPT, UR36, -0x1, URZ ;  /* 0xffffffff24247890 */ /* 0x002fe2000fffe0ff */
[----:B------:R-:W-:Y:S01]  /*2420*/  LOP3.LUT R28, R28, R25, R29, 0xfe, !PT ;  /* 0x000000191c1c7212 */ /* 0x000fe200078efe1d */
[----:B------:R-:W-:Y:S01]  /*2430*/  UIADD3 UR37, UPT, UPT, UR37, -0x1, URZ ;  /* 0xffffffff25257890 */ /* 0x000fe2000fffe0ff */
[C-C-:B------:R-:W-:Y:S01]  /*2440*/  SHF.R.U64 R34, R15.reuse, UR40, R14.reuse ;  /* 0x000000280f227c19 */ /* 0x140fe2000800120e */
[----:B------:R-:W-:Y:S01]  /*2450*/  UIADD3 UR38, UPT, UPT, UR38, -0x1, URZ ;  /* 0xffffffff26267890 */ /* 0x000fe2000fffe0ff */
[C-C-:B------:R-:W-:Y:S01]  /*2460*/  SHF.R.U64 R33, R15.reuse, UR41, R14.reuse ;  /* 0x000000290f217c19 */ /* 0x140fe2000800120e */
[----:B------:R-:W-:Y:S01]  /*2470*/  UIADD3 UR39, UPT, UPT, UR39, -0x1, URZ ;  /* 0xffffffff27277890 */ /* 0x000fe2000fffe0ff */
[----:B------:R-:W-:-:S02]  /*2480*/  SHF.R.U64 R32, R15, UR42, R14 ;  /* 0x0000002a0f207c19 */ /* 0x000fc4000800120e */
[C-C-:B------:R-:W-:Y:S01]  /*2490*/  SHF.R.U64 R29, R15.reuse, UR43, R14.reuse ;  /* 0x0000002b0f1d7c19 */ /* 0x140fe2000800120e */
[----:B------:R-:W0:Y:S01]  /*24a0*/  LDCU.128 UR40, c[0x3][0x150] ;  /* 0x00c02a00ff2877ac */ /* 0x000e220008000c00 */
[----:B------:R-:W-:Y:S02]  /*24b0*/  LOP3.LUT R24, R24, 0x1, RZ, 0xc0, !PT ;  /* 0x0000000118187812 */ /* 0x000fe400078ec0ff */
[----:B------:R-:W-:Y:S02]  /*24c0*/  ISETP.NE.U32.AND P5, PT, R30, 0x1, PT ;  /* 0x000000011e00780c */ /* 0x000fe40003fa5070 */
[----:B------:R-:W-:Y:S02]  /*24d0*/  LOP3.LUT R25, R20, 0x1, RZ, 0xc0, !PT ;  /* 0x0000000114197812 */ /* 0x000fe400078ec0ff */
[----:B------:R-:W-:Y:S02]  /*24e0*/  ISETP.NE.U32.AND P3, PT, R24, 0x1, PT ;  /* 0x000000011800780c */ /* 0x000fe40003f65070 */
[----:B------:R-:W-:-:S02]  /*24f0*/  SHF.R.U64 R24, R15, UR36, R14 ;  /* 0x000000240f187c19 */ /* 0x000fc4000800120e */
[----:B------:R-:W-:Y:S02]  /*2500*/  ISETP.NE.U32.AND.EX P5, PT, RZ, RZ, PT, P5 ;  /* 0x000000ffff00720c */ /* 0x000fe40003fa5150 */
[----:B------:R-:W-:Y:S02]  /*2510*/  ISETP.NE.U32.AND.EX P6, PT, RZ, RZ, PT, P6 ;  /* 0x000000ffff00720c */ /* 0x000fe40003fc5160 */
[----:B------:R-:W-:Y:S02]  /*2520*/  LOP3.LUT R21, R21, 0x1, RZ, 0xc0, !PT ;  /* 0x0000000115157812 */ /* 0x000fe400078ec0ff */
[----:B------:R-:W-:Y:S01]  /*2530*/  ISETP.NE.U32.AND P0, PT, R25, 0x1, PT ;  /* 0x000000011900780c */ /* 0x000fe20003f05070 */
[----:B0-----:R-:W-:Y:S01]  /*2540*/  UIADD3 UR40, UPT, UPT, UR40, -0x1, URZ ;  /* 0xffffffff28287890 */ /* 0x001fe2000fffe0ff */
[----:B------:R-:W-:Y:S01]  /*2550*/  LOP3.LUT R25, R19, 0x1, RZ, 0xc0, !PT ;  /* 0x0000000113197812 */ /* 0x000fe200078ec0ff */
[----:B------:R-:W-:Y:S01]  /*2560*/  UIADD3 UR41, UPT, UPT, UR41, -0x1, URZ ;  /* 0xffffffff29297890 */ /* 0x000fe2000fffe0ff */
[----:B------:R-:W-:Y:S01]  /*2570*/  LOP3.LUT R19, R24, 0x1, RZ, 0xc0, !PT ;  /* 0x0000000118137812 */ /* 0x000fe200078ec0ff */
[----:B------:R-:W-:Y:S01]  /*2580*/  UIADD3 UR42, UPT, UPT, UR42, -0x1, URZ ;  /* 0xffffffff2a2a7890 */ /* 0x000fe2000fffe0ff */
[----:B------:R-:W-:Y:S01]  /*2590*/  SEL R31, RZ, 0x8, P5 ;  /* 0x00000008ff1f7807 */ /* 0x000fe20002800000 */
[----:B------:R-:W-:Y:S01]  /*25a0*/  UIADD3 UR43, UPT, UPT, UR43, -0x1, URZ ;  /* 0xffffffff2b2b7890 */ /* 0x000fe2000fffe0ff */
[----:B------:R-:W-:-:S02]  /*25b0*/  SEL R24, RZ, 0x10, P6 ;  /* 0x00000010ff187807 */ /* 0x000fc40003000000 */
[----:B------:R-:W-:Y:S02]  /*25c0*/  ISETP.NE.U32.AND P2, PT, R21, 0x1, PT ;  /* 0x000000011500780c */ /* 0x000fe40003f45070 */
[----:B------:R-:W-:Y:S02]  /*25d0*/  ISETP.NE.U32.AND.EX P1, PT, RZ, RZ, PT, P1 ;  /* 0x000000ffff00720c */ /* 0x000fe40003f25110 */
[----:B------:R-:W-:Y:S02]  /*25e0*/  ISETP.NE.U32.AND.EX P4, PT, RZ, RZ, PT, P4 ;  /* 0x000000ffff00720c */ /* 0x000fe40003f85140 */
[C-C-:B------:R-:W-:Y:S02]  /*25f0*/  SHF.R.U64 R21, R15.reuse, UR37, R14.reuse ;  /* 0x000000250f157c19 */ /* 0x140fe4000800120e */
[----:B------:R-:W-:Y:S02]  /*2600*/  SHF.R.U64 R20, R15, UR38, R14 ;  /* 0x000000260f147c19 */ /* 0x000fe4000800120e */
[----:B------:R-:W-:-:S02]  /*2610*/  ISETP.NE.U32.AND P6, PT, R19, 0x1, PT ;  /* 0x000000011300780c */ /* 0x000fc40003fc5070 */
[----:B------:R-:W-:Y:S02]  /*2620*/  ISETP.NE.U32.AND P5, PT, R25, 0x1, PT ;  /* 0x000000011900780c */ /* 0x000fe40003fa5070 */
[----:B------:R-:W-:Y:S02]  /*2630*/  LOP3.LUT R19, R24, R31, R28, 0xfe, !PT ;  /* 0x0000001f18137212 */ /* 0x000fe400078efe1c */
[----:B------:R-:W-:Y:S02]  /*2640*/  SEL R24, RZ, 0x20, P1 ;  /* 0x00000020ff187807 */ /* 0x000fe40000800000 */
[----:B------:R-:W-:Y:S02]  /*2650*/  SEL R25, RZ, 0x40, P4 ;  /* 0x00000040ff197807 */ /* 0x000fe40002000000 */
[----:B------:R-:W-:Y:S02]  /*2660*/  ISETP.NE.U32.AND.EX P2, PT, RZ, RZ, PT, P2 ;  /* 0x000000ffff00720c */ /* 0x000fe40003f45120 */
[----:B------:R-:W-:-:S02]  /*2670*/  LOP3.LUT R21, R21, 0x1, RZ, 0xc0, !PT ;  /* 0x0000000115157812 */ /* 0x000fc400078ec0ff */
[----:B------:R-:W-:Y:S02]  /*2680*/  LOP3.LUT R20, R20, 0x1, RZ, 0xc0, !PT ;  /* 0x0000000114147812 */ /* 0x000fe400078ec0ff */
[----:B------:R-:W-:Y:S02]  /*2690*/  LOP3.LUT R25, R25, R24, R19, 0xfe, !PT ;  /* 0x0000001819197212 */ /* 0x000fe400078efe13 */
[----:B------:R-:W-:Y:S02]  /*26a0*/  ISETP.NE.U32.AND.EX P3, PT, RZ, RZ, PT, P3 ;  /* 0x000000ffff00720c */ /* 0x000fe40003f65130 */
[----:B------:R-:W-:Y:S02]  /*26b0*/  SEL R19, RZ, 0x100, P2 ;  /* 0x00000100ff137807 */ /* 0x000fe40001000000 */
[----:B------:R-:W-:Y:S02]  /*26c0*/  ISETP.NE.U32.AND P1, PT, R21, 0x1, PT ;  /* 0x000000011500780c */ /* 0x000fe40003f25070 */
[----:B------:R-:W-:-:S02]  /*26d0*/  ISETP.NE.U32.AND P2, PT, R20, 0x1, PT ;  /* 0x000000011400780c */ /* 0x000fc40003f45070 */
[----:B------:R-:W-:Y:S02]  /*26e0*/  SEL R24, RZ, 0x80, P3 ;  /* 0x00000080ff187807 */ /* 0x000fe40001800000 */
[----:B------:R-:W-:Y:S02]  /*26f0*/  ISETP.NE.U32.AND.EX P1, PT, RZ, RZ, PT, P1 ;  /* 0x000000ffff00720c */ /* 0x000fe40003f25110 */
[----:B------:R-:W-:Y:S02]  /*2700*/  ISETP.NE.U32.AND.EX P2, PT, RZ, RZ, PT, P2 ;  /* 0x000000ffff00720c */ /* 0x000fe40003f45120 */
[----:B------:R-:W-:Y:S02]  /*2710*/  LOP3.LUT R17, R17, 0x1, RZ, 0xc0, !PT ;  /* 0x0000000111117812 */ /* 0x000fe400078ec0ff */
[----:B------:R-:W-:Y:S02]  /*2720*/  LOP3.LUT R18, R18, 0x1, RZ, 0xc0, !PT ;  /* 0x0000000112127812 */ /* 0x000fe400078ec0ff */
[----:B------:R-:W-:-:S02]  /*2730*/  LOP3.LUT R20, R19, R24, R25, 0xfe, !PT ;  /* 0x0000001813147212 */ /* 0x000fc400078efe19 */
[C-C-:B------:R-:W-:Y:S02]  /*2740*/  SHF.R.U64 R28, R15.reuse, UR40, R14.reuse ;  /* 0x000000280f1c7c19 */ /* 0x140fe4000800120e */
[C-C-:B------:R-:W-:Y:S02]  /*2750*/  SHF.R.U64 R25, R15.reuse, UR41, R14.reuse ;  /* 0x000000290f197c19 */ /* 0x140fe4000800120e */
[C-C-:B------:R-:W-:Y:S02]  /*2760*/  SHF.R.U64 R24, R15.reuse, UR42, R14.reuse ;  /* 0x0000002a0f187c19 */ /* 0x140fe4000800120e */
[----:B------:R-:W-:Y:S01]  /*2770*/  SHF.R.U64 R30, R15, UR43, R14 ;  /* 0x0000002b0f1e7c19 */ /* 0x000fe2000800120e */
[----:B------:R-:W0:Y:S01]  /*2780*/  LDCU.128 UR40, c[0x3][0x170] ;  /* 0x00c02e00ff2877ac */ /* 0x000e220008000c00 */
[----:B------:R-:W-:Y:S02]  /*2790*/  SEL R42, RZ, 0x2, P1 ;  /* 0x00000002ff2a7807 */ /* 0x000fe40000800000 */
[----:B------:R-:W-:-:S02]  /*27a0*/  ISETP.NE.U32.AND.EX P0, PT, RZ, RZ, PT, P0 ;  /* 0x000000ffff00720c */ /* 0x000fc40003f05100 */
[----:B------:R-:W-:Y:S02]  /*27b0*/  SEL R19, RZ, 0x4, P2 ;  /* 0x00000004ff137807 */ /* 0x000fe40001000000 */
[----:B------:R-:W-:Y:S02]  /*27c0*/  ISETP.NE.U32.AND P1, PT, R17, 0x1, PT ;  /* 0x000000011100780c */ /* 0x000fe40003f25070 */
[----:B------:R-:W-:Y:S02]  /*27d0*/  ISETP.NE.U32.AND.EX P5, PT, RZ, RZ, PT, P5 ;  /* 0x000000ffff00720c */ /* 0x000fe40003fa5150 */
[----:B------:R-:W-:Y:S02]  /*27e0*/  ISETP.NE.U32.AND P2, PT, R18, 0x1, PT ;  /* 0x000000011200780c */ /* 0x000fe40003f45070 */
[----:B------:R-:W-:Y:S02]  /*27f0*/  SEL R18, RZ, 0x200, P0 ;  /* 0x00000200ff127807 */ /* 0x000fe40000000000 */
[----:B------:R-:W-:-:S02]  /*2800*/  SEL R17, RZ, 0x400, P5 ;  /* 0x00000400ff117807 */ /* 0x000fc40002800000 */
[----:B------:R-:W-:Y:S01]  /*2810*/  ISETP.NE.U32.AND.EX P0, PT, RZ, RZ, PT, P1 ;  /* 0x000000ffff00720c */ /* 0x000fe20003f05110 */
[----:B0-----:R-:W-:Y:S01]  /*2820*/  UIADD3 UR40, UPT, UPT, UR40, -0x1, URZ ;  /* 0xffffffff28287890 */ /* 0x001fe2000fffe0ff */
[----:B------:R-:W-:Y:S01]  /*2830*/  ISETP.NE.U32.AND.EX P1, PT, RZ, RZ, PT, P2 ;  /* 0x000000ffff00720c */ /* 0x000fe20003f25120 */
[----:B------:R-:W-:Y:S01]  /*2840*/  UIADD3 UR41, UPT, UPT, UR41, -0x1, URZ ;  /* 0xffffffff29297890 */ /* 0x000fe2000fffe0ff */
[----:B------:R-:W-:Y:S01]  /*2850*/  LOP3.LUT R22, R22, 0x1, RZ, 0xc0, !PT ;  /* 0x0000000116167812 */ /* 0x000fe200078ec0ff */
[----:B------:R-:W-:Y:S01]  /*2860*/  UIADD3 UR42, UPT, UPT, UR42, -0x1, URZ ;  /* 0xffffffff2a2a7890 */ /* 0x000fe2000fffe0ff */
[----:B------:R-:W-:Y:S01]  /*2870*/  LOP3.LUT R23, R23, 0x1, RZ, 0xc0, !PT ;  /* 0x0000000117177812 */ /* 0x000fe200078ec0ff */
[----:B------:R-:W-:Y:S01]  /*2880*/  UIADD3 UR43, UPT, UPT, UR43, -0x1, URZ ;  /* 0xffffffff2b2b7890 */ /* 0x000fe2000fffe0ff */
[----:B------:R-:W-:Y:S02]  /*2890*/  LOP3.LUT R20, R17, R18, R20, 0xfe, !PT ;  /* 0x0000001211147212 */ /* 0x000fe400078efe14 */
[----:B------:R-:W-:-:S02]  /*28a0*/  SEL R18, RZ, 0x800, P0 ;  /* 0x00000800ff127807 */ /* 0x000fc40000000000 */
[----:B------:R-:W-:Y:S02]  /*28b0*/  SEL R31, RZ, 0x1000, P1 ;  /* 0x00001000ff1f7807 */ /* 0x000fe40000800000 */
[----:B------:R-:W-:Y:S02]  /*28c0*/  ISETP.NE.U32.AND P0, PT, R22, 0x1, PT ;  /* 0x000000011600780c */ /* 0x000fe40003f05070 */
[----:B------:R-:W-:Y:S02]  /*28d0*/  ISETP.NE.U32.AND P1, PT, R23, 0x1, PT ;  /* 0x000000011700780c */ /* 0x000fe40003f25070 */
[----:B------:R-:W-:Y:S02]  /*28e0*/  LOP3.LUT R26, R26, 0x1, RZ, 0xc0, !PT ;  /* 0x000000011a1a7812 */ /* 0x000fe400078ec0ff */
[----:B------:R-:W-:Y:S02]  /*28f0*/  LOP3.LUT R27, R27, 0x1, RZ, 0xc0, !PT ;  /* 0x000000011b1b7812 */ /* 0x000fe400078ec0ff */
[----:B------:R-:W-:-:S02]  /*2900*/  ISETP.NE.U32.AND.EX P0, PT, RZ, RZ, PT, P0 ;  /* 0x000000ffff00720c */ /* 0x000fc40003f05100 */
[----:B------:R-:W-:Y:S02]  /*2910*/  ISETP.NE.U32.AND.EX P1, PT, RZ, RZ, PT, P1 ;  /* 0x000000ffff00720c */ /* 0x000fe40003f25110 */
[----:B------:R-:W-:Y:S02]  /*2920*/  ISETP.NE.U32.AND P2, PT, R26, 0x1, PT ;  /* 0x000000011a00780c */ /* 0x000fe40003f45070 */
[----:B------:R-:W-:Y:S02]  /*2930*/  ISETP.NE.U32.AND P3, PT, R27, 0x1, PT ;  /* 0x000000011b00780c */ /* 0x000fe40003f65070 */
[----:B------:R-:W-:Y:S02]  /*2940*/  LOP3.LUT R31, R31, R18, R20, 0xfe, !PT ;  /* 0x000000121f1f7212 */ /* 0x000fe400078efe14 */
[----:B------:R-:W-:Y:S02]  /*2950*/  SEL R23, RZ, 0x2000, P0 ;  /* 0x00002000ff177807 */ /* 0x000fe40000000000 */
[----:B------:R-:W-:-:S02]  /*2960*/  SEL R22, RZ, 0x4000, P1 ;  /* 0x00004000ff167807 */ /* 0x000fc40000800000 */
[----:B------:R-:W-:Y:S02]  /*2970*/  ISETP.NE.U32.AND.EX P6, PT, RZ, RZ, PT, P6 ;  /* 0x000000ffff00720c */ /* 0x000fe40003fc5160 */
[----:B------:R-:W-:Y:S02]  /*2980*/  ISETP.NE.U32.AND.EX P0, PT, RZ, RZ, PT, P2 ;  /* 0x000000ffff00720c */ /* 0x000fe40003f05120 */
[----:B------:R-:W-:Y:S02]  /*2990*/  ISETP.NE.U32.AND.EX P1, PT, RZ, RZ, PT, P3 ;  /* 0x000000ffff00720c */ /* 0x000fe40003f25130 */
[----:B------:R-:W-:Y:S02]  /*29a0*/  LOP3.LUT R31, R22, R23, R31, 0xfe, !PT ;  /* 0x00000017161f7212 */ /* 0x000fe400078efe1f */
[----:B------:R-:W-:Y:S02]  /*29b0*/  SEL R21, RZ, 0x1, P6 ;  /* 0x00000001ff157807 */ /* 0x000fe40003000000 */
[----:B------:R-:W-:-:S02]  /*29c0*/  SEL R23, RZ, 0x8000, P0 ;  /* 0x00008000ff177807 */ /* 0x000fc40000000000 */
[----:B------:R-:W-:Y:S02]  /*29d0*/  SEL R22, RZ, 0x10000, P1 ;  /* 0x00010000ff167807 */ /* 0x000fe40000800000 */
[----:B------:R-:W-:Y:S02]  /*29e0*/  LOP3.LUT R19, R19, R42, R21, 0xfe, !PT ;  /* 0x0000002a13137212 */ /* 0x000fe400078efe15 */
[----:B------:R-:W-:Y:S02]  /*29f0*/  LOP3.LUT R22, R22, R23, R31, 0xfe, !PT ;  /* 0x0000001716167212 */ /* 0x000fe400078efe1f */
[C-C-:B------:R-:W-:Y:S01]  /*2a00*/  SHF.R.U64 R21, R15.reuse, UR39, R14.reuse ;  /* 0x000000270f157c19 */ /* 0x140fe2000800120e */
[----:B------:R-:W0:Y:S01]  /*2a10*/  LDCU.128 UR36, c[0x3][0x180] ;  /* 0x00c03000ff2477ac */ /* 0x000e220008000c00 */
[C-C-:B------:R-:W-:Y:S02]  /*2a20*/  SHF.R.U64 R20, R15.reuse, UR40, R14.reuse ;  /* 0x000000280f147c19 */ /* 0x140fe4000800120e */
[----:B------:R-:W-:-:S02]  /*2a30*/  SHF.R.U64 R18, R15, UR41, R14 ;  /* 0x000000290f127c19 */ /* 0x000fc4000800120e */
[C-C-:B------:R-:W-:Y:S02]  /*2a40*/  SHF.R.U64 R17, R15.reuse, UR42, R14.reuse ;  /* 0x0000002a0f117c19 */ /* 0x140fe4000800120e */
[----:B------:R-:W-:Y:S01]  /*2a50*/  SHF.R.U64 R31, R15, UR43, R14 ;  /* 0x0000002b0f1f7c19 */ /* 0x000fe2000800120e */
[----:B------:R-:W1:Y:S01]  /*2a60*/  LDCU.128 UR40, c[0x3][0x190] ;  /* 0x00c03200ff2877ac */ /* 0x000e620008000c00 */
[----:B------:R-:W-:Y:S02]  /*2a70*/  LOP3.LUT R38, R38, 0x1, RZ, 0xc0, !PT ;  /* 0x0000000126267812 */ /* 0x000fe400078ec0ff */
[----:B------:R-:W-:Y:S02]  /*2a80*/  LOP3.LUT R41, R41, 0x1, RZ, 0xc0, !PT ;  /* 0x0000000129297812 */ /* 0x000fe400078ec0ff */
[----:B------:R-:W-:Y:S02]  /*2a90*/  LOP3.LUT R39, R39, 0x1, RZ, 0xc0, !PT ;  /* 0x0000000127277812 */ /* 0x000fe400078ec0ff */
[----:B------:R-:W-:-:S02]  /*2aa0*/  LOP3.LUT R40, R40, 0x1, RZ, 0xc0, !PT ;  /* 0x0000000128287812 */ /* 0x000fc400078ec0ff */
[----:B------:R-:W-:Y:S01]  /*2ab0*/  ISETP.NE.U32.AND P1, PT, R38, 0x1, PT ;  /* 0x000000012600780c */ /* 0x000fe20003f25070 */
[----:B0-----:R-:W-:Y:S01]  /*2ac0*/  UIADD3 UR36, UPT, UPT, UR36, -0x1, URZ ;  /* 0xffffffff24247890 */ /* 0x001fe2000fffe0ff */
[----:B------:R-:W-:Y:S01]  /*2ad0*/  ISETP.NE.U32.AND P4, PT, R41, 0x1, PT ;  /* 0x000000012900780c */ /* 0x000fe20003f85070 */
[----:B------:R-:W-:Y:S01]  /*2ae0*/  UIADD3 UR37, UPT, UPT, UR37, -0x1, URZ ;  /* 0xffffffff25257890 */ /* 0x000fe2000fffe0ff */
[----:B------:R-:W-:Y:S01]  /*2af0*/  ISETP.NE.U32.AND P6, PT, R39, 0x1, PT ;  /* 0x000000012700780c */ /* 0x000fe20003fc5070 */
[----:B------:R-:W-:Y:S01]  /*2b00*/  UIADD3 UR38, UPT, UPT, UR38, -0x1, URZ ;  /* 0xffffffff26267890 */ /* 0x000fe2000fffe0ff */
[----:B------:R-:W-:Y:S01]  /*2b10*/  ISETP.NE.U32.AND P5, PT, R40, 0x1, PT ;  /* 0x000000012800780c */ /* 0x000fe20003fa5070 */
[----:B------:R-:W-:Y:S01]  /*2b20*/  UIADD3 UR39, UPT, UPT, UR39, -0x1, URZ ;  /* 0xffffffff27277890 */ /* 0x000fe2000fffe0ff */
[----:B------:R-:W-:Y:S01]  /*2b30*/  LOP3.LUT R41, R37, 0x1, RZ, 0xc0, !PT ;  /* 0x0000000125297812 */ /* 0x000fe200078ec0ff */
        /* <DEDUP_REMOVED lines=11> */
[----:B------:R-:W-:Y:S02]  /*2bf0*/  SHF.R.U64 R14, R15, UR43, R14 ;  /* 0x0000002b0f0e7c19 */ /* 0x000fe4000800120e */
[----:B------:R-:W-:Y:S02]  /*2c00*/  ISETP.NE.U32.AND.EX P1, PT, RZ, RZ, PT, P1 ;  /* 0x000000ffff00720c */ /* 0x000fe40003f25110 */
[----:B------:R-:W-:-:S02]  /*2c10*/  LOP3.LUT R15, R34, 0x1, RZ, 0xc0, !PT ;  /* 0x00000001220f7812 */ /* 0x000fc400078ec0ff */
[----:B------:R-:W-:Y:S02]  /*2c20*/  ISETP.NE.U32.AND.EX P6, PT, RZ, RZ, PT, P6 ;  /* 0x000000ffff00720c */ /* 0x000fe40003fc5160 */
[----:B------:R-:W-:Y:S02]  /*2c30*/  LOP3.LUT R34, R33, 0x1, RZ, 0xc0, !PT ;  /* 0x0000000121227812 */ /* 0x000fe400078ec0ff */
[----:B------:R-:W-:Y:S02]  /*2c40*/  LOP3.LUT R36, R36, 0x1, RZ, 0xc0, !PT ;  /* 0x0000000124247812 */ /* 0x000fe400078ec0ff */
[----:B------:R-:W-:Y:S02]  /*2c50*/  SEL R33, RZ, 0x20000, P1 ;  /* 0x00020000ff217807 */ /* 0x000fe40000800000 */
[----:B------:R-:W-:Y:S02]  /*2c60*/  ISETP.NE.U32.AND P1, PT, R15, 0x1, PT ;  /* 0x000000010f00780c */ /* 0x000fe40003f25070 */
[----:B------:R-:W-:-:S02]  /*2c70*/  LOP3.LUT R35, R35, 0x1, RZ, 0xc0, !PT ;  /* 0x0000000123237812 */ /* 0x000fc400078ec0ff */
[----:B------:R-:W-:Y:S02]  /*2c80*/  SEL R15, RZ, 0x40000, P6 ;  /* 0x00040000ff0f7807 */ /* 0x000fe40003000000 */
[----:B------:R-:W-:Y:S02]  /*2c90*/  ISETP.NE.U32.AND P6, PT, R34, 0x1, PT ;  /* 0x000000012200780c */ /* 0x000fe40003fc5070 */
[----:B------:R-:W-:Y:S02]  /*2ca0*/  ISETP.NE.U32.AND.EX P4, PT, RZ, RZ, PT, P4 ;  /* 0x000000ffff00720c */ /* 0x000fe40003f85140 */
[----:B------:R-:W-:Y:S02]  /*2cb0*/  ISETP.NE.U32.AND P0, PT, R36, 0x1, PT ;  /* 0x000000012400780c */ /* 0x000fe40003f05070 */
[----:B------:R-:W-:Y:S02]  /*2cc0*/  LOP3.LUT R34, R29, 0x1, RZ, 0xc0, !PT ;  /* 0x000000011d227812 */ /* 0x000fe400078ec0ff */
[----:B------:R-:W-:-:S02]  /*2cd0*/  ISETP.NE.U32.AND P2, PT, R35, 0x1, PT ;  /* 0x000000012300780c */ /* 0x000fc40003f45070 */
[----:B------:R-:W-:Y:S02]  /*2ce0*/  ISETP.NE.U32.AND.EX P5, PT, RZ, RZ, PT, P5 ;  /* 0x000000ffff00720c */ /* 0x000fe40003fa5150 */
[----:B------:R-:W-:Y:S02]  /*2cf0*/  ISETP.NE.U32.AND P3, PT, R41, 0x1, PT ;  /* 0x000000012900780c */ /* 0x000fe40003f65070 */
[----:B------:R-:W-:Y:S02]  /*2d00*/  LOP3.LUT R35, R32, 0x1, RZ, 0xc0, !PT ;  /* 0x0000000120237812 */ /* 0x000fe400078ec0ff */
[----:B------:R-:W-:Y:S02]  /*2d10*/  SEL R29, RZ, 0x100000, P4 ;  /* 0x00100000ff1d7807 */ /* 0x000fe40002000000 */
[----:B------:R-:W-:Y:S02]  /*2d20*/  ISETP.NE.U32.AND P4, PT, R34, 0x1, PT ;  /* 0x000000012200780c */ /* 0x000fe40003f85070 */
[----:B------:R-:W-:-:S02]  /*2d30*/  ISETP.NE.U32.AND.EX P0, PT, RZ, RZ, PT, P0 ;  /* 0x000000ffff00720c */ /* 0x000fc40003f05100 */
[----:B------:R-:W-:Y:S02]  /*2d40*/  LOP3.LUT R34, R25, 0x1, RZ, 0xc0, !PT ;  /* 0x0000000119227812 */ /* 0x000fe400078ec0ff */
[----:B------:R-:W-:Y:S02]  /*2d50*/  SEL R32, RZ, 0x80000, P5 ;  /* 0x00080000ff207807 */ /* 0x000fe40002800000 */
[----:B------:R-:W-:Y:S02]  /*2d60*/  ISETP.NE.U32.AND P5, PT, R35, 0x1, PT ;  /* 0x000000012300780c */ /* 0x000fe40003fa5070 */
[----:B------:R-:W-:Y:S02]  /*2d70*/  ISETP.NE.U32.AND.EX P3, PT, RZ, RZ, PT, P3 ;  /* 0x000000ffff00720c */ /* 0x000fe40003f65130 */
[----:B------:R-:W-:Y:S02]  /*2d80*/  LOP3.LUT R35, R28, 0x1, RZ, 0xc0, !PT ;  /* 0x000000011c237812 */ /* 0x000fe400078ec0ff */
[----:B------:R-:W-:-:S02]  /*2d90*/  SEL R25, RZ, 0x400000, P0 ;  /* 0x00400000ff197807 */ /* 0x000fc40000000000 */
[----:B------:R-:W-:Y:S02]  /*2da0*/  ISETP.NE.U32.AND P0, PT, R34, 0x1, PT ;  /* 0x000000012200780c */ /* 0x000fe40003f05070 */
[----:B------:R-:W-:Y:S02]  /*2db0*/  ISETP.NE.U32.AND.EX P1, PT, RZ, RZ, PT, P1 ;  /* 0x000000ffff00720c */ /* 0x000fe40003f25110 */
        /* <DEDUP_REMOVED lines=19> */
[----:B------:R-:W-:Y:S02]  /*2ef0*/  SEL R20, RZ, 0x8, P1 ;  /* 0x00000008ff147807 */ /* 0x000fe40000800000 */
[----:B------:R-:W-:Y:S02]  /*2f00*/  ISETP.NE.U32.AND.EX P6, PT, RZ, RZ, PT, P6 ;  /* 0x000000ffff00720c */ /* 0x000fe40003fc5160 */
[----:B------:R-:W-:-:S02]  /*2f10*/  ISETP.NE.U32.AND P1, PT, R34, 0x1, PT ;  /* 0x000000012200780c */ /* 0x000fc40003f25070 */
[----:B------:R-:W-:Y:S02]  /*2f20*/  LOP3.LUT R17, R31, 0x1, RZ, 0xc0, !PT ;  /* 0x000000011f117812 */ /* 0x000fe400078ec0ff */
[----:B------:R-:W-:Y:S02]  /*2f30*/  ISETP.NE.U32.AND.EX P5, PT, RZ, RZ, PT, P5 ;  /* 0x000000ffff00720c */ /* 0x000fe40003fa5150 */
[----:B------:R-:W-:Y:S02]  /*2f40*/  LOP3.LUT R30, R30, 0x1, RZ, 0xc0, !PT ;  /* 0x000000011e1e7812 */ /* 0x000fe400078ec0ff */
[----:B------:R-:W-:Y:S02]  /*2f50*/  SEL R31, RZ, 0x10, P6 ;  /* 0x00000010ff1f7807 */ /* 0x000fe40003000000 */
[----:B------:R-:W-:Y:S02]  /*2f60*/  ISETP.NE.U32.AND.EX P1, PT, RZ, RZ, PT, P1 ;  /* 0x000000ffff00720c */ /* 0x000fe40003f25110 */
[----:B------:R-:W-:-:S02]  /*2f70*/  ISETP.NE.U32.AND P6, PT, R17, 0x1, PT ;  /* 0x000000011100780c */ /* 0x000fc40003fc5070 */
[----:B------:R-:W-:Y:S02]  /*2f80*/  LOP3.LUT R27, R27, 0x1, RZ, 0xc0, !PT ;  /* 0x000000011b1b7812 */ /* 0x000fe400078ec0ff */
[----:B------:R-:W-:Y:S02]  /*2f90*/  SEL R17, RZ, 0x20, P5 ;  /* 0x00000020ff117807 */ /* 0x000fe40002800000 */
[----:B------:R-:W-:Y:S02]  /*2fa0*/  ISETP.NE.U32.AND P5, PT, R30, 0x1, PT ;  /* 0x000000011e00780c */ /* 0x000fe40003fa5070 */
[----:B------:R-:W-:Y:S02]  /*2fb0*/  SEL R30, RZ, 0x40, P1 ;  /* 0x00000040ff1e7807 */ /* 0x000fe40000800000 */
[----:B------:R-:W-:Y:S02]  /*2fc0*/  ISETP.NE.U32.AND P1, PT, R27, 0x1, PT ;  /* 0x000000011b00780c */ /* 0x000fe40003f25070 */
[----:B------:R-:W-:-:S02]  /*2fd0*/  ISETP.NE.U32.AND.EX P6, PT, RZ, RZ, PT, P6 ;  /* 0x000000ffff00720c */ /* 0x000fc40003fc5160 */
[----:B------:R-:W-:Y:S02]  /*2fe0*/  LOP3.LUT R27, R26, 0x1, RZ, 0xc0, !PT ;  /* 0x000000011a1b7812 */ /* 0x000fe400078ec0ff */
[----:B------:R-:W-:Y:S02]  /*2ff0*/  LOP3.LUT R26, R23, 0x1, RZ, 0xc0, !PT ;  /* 0x00000001171a7812 */ /* 0x000fe400078ec0ff */
[----:B------:R-:W-:Y:S02]  /*3000*/  LOP3.LUT R15, R15, R33, R22, 0xfe, !PT ;  /* 0x000000210f0f7212 */ /* 0x000fe400078efe16 */
[----:B------:R-:W-:Y:S02]  /*3010*/  ISETP.NE.U32.AND.EX P1, PT, RZ, RZ, PT, P1 ;  /* 0x000000ffff00720c */ /* 0x000fe40003f25110 */
[----:B------:R-:W-:Y:S02]  /*3020*/  SEL R23, RZ, 0x80, P6 ;  /* 0x00000080ff177807 */ /* 0x000fe40003000000 */
[----:B------:R-:W-:-:S02]  /*3030*/  ISETP.NE.U32.AND P6, PT, R27, 0x1, PT ;  /* 0x000000011b00780c */ /* 0x000fc40003fc5070 */
[----:B------:R-:W-:Y:S02]  /*3040*/  LOP3.LUT R29, R29, R32, R15, 0xfe, !PT ;  /* 0x000000201d1d7212 */ /* 0x000fe400078efe0f */
[----:B------:R-:W-:Y:S02]  /*3050*/  ISETP.NE.U32.AND.EX P4, PT, RZ, RZ, PT, P4 ;  /* 0x000000ffff00720c */ /* 0x000fe40003f85140 */
[----:B------:R-:W-:Y:S02]  /*3060*/  SEL R27, RZ, 0x100, P1 ;  /* 0x00000100ff1b7807 */ /* 0x000fe40000800000 */
[----:B------:R-:W-:Y:S02]  /*3070*/  LOP3.LUT R40, R40, 0x1, RZ, 0xc0, !PT ;  /* 0x0000000128287812 */ /* 0x000fe400078ec0ff */
[----:B------:R-:W-:Y:S02]  /*3080*/  ISETP.NE.U32.AND P1, PT, R26, 0x1, PT ;  /* 0x000000011a00780c */ /* 0x000fe40003f25070 */
[----:B------:R-:W-:-:S02]  /*3090*/  LOP3.LUT R19, R31, R20, R19, 0xfe, !PT ;  /* 0x000000141f137212 */ /* 0x000fc400078efe13 */
[----:B------:R-:W-:Y:S02]  /*30a0*/  ISETP.NE.U32.AND.EX P6, PT, RZ, RZ, PT, P6 ;  /* 0x000000ffff00720c */ /* 0x000fe40003fc5160 */
[----:B------:R-:W-:Y:S02]  /*30b0*/  LOP3.LUT R38, R38, 0x1, RZ, 0xc0, !PT ;  /* 0x0000000126267812 */ /* 0x000fe400078ec0ff */
[----:B------:R-:W-:Y:S02]  /*30c0*/  LOP3.LUT R25, R25, R28, R29, 0xfe, !PT ;  /* 0x0000001c19197212 */ /* 0x000fe400078efe1d */
[----:B------:R-:W-:Y:S02]  /*30d0*/  SEL R20, RZ, 0x8000000, P4 ;  /* 0x08000000ff147807 */ /* 0x000fe40002000000 */
[----:B------:R-:W-:Y:S02]  /*30e0*/  ISETP.NE.U32.AND P4, PT, R40, 0x1, PT ;  /* 0x000000012800780c */ /* 0x000fe40003f85070 */
[----:B------:R-:W-:-:S02]  /*30f0*/  LOP3.LUT R30, R30, R17, R19, 0xfe, !PT ;  /* 0x000000111e1e7212 */ /* 0x000fc400078efe13 */
[----:B------:R-:W-:Y:S02]  /*3100*/  SEL R22, RZ, 0x200, P6 ;  /* 0x00000200ff167807 */ /* 0x000fe40003000000 */
[----:B------:R-:W-:Y:S02]  /*3110*/  ISETP.NE.U32.AND.EX P1, PT, RZ, RZ, PT, P1 ;  /* 0x000000ffff00720c */ /* 0x000fe40003f25110 */
[----:B------:R-:W-:Y:S02]  /*3120*/  ISETP.NE.U32.AND P6, PT, R38, 0x1, PT ;  /* 0x000000012600780c */ /* 0x000fe40003fc5070 */
[----:B------:R-:W-:Y:S02]  /*3130*/  LOP3.LUT R21, R21, R24, R25, 0xfe, !PT ;  /* 0x0000001815157212 */ /* 0x000fe400078efe19 */
[----:B------:R-:W-:Y:S02]  /*3140*/  ISETP.NE.U32.AND.EX P4, PT, RZ, RZ, PT, P4 ;  /* 0x000000ffff00720c */ /* 0x000fe40003f85140 */
[----:B------:R-:W-:-:S02]  /*3150*/  LOP3.LUT R23, R27, R23, R30, 0xfe, !PT ;  /* 0x000000171b177212 */ /* 0x000fc400078efe1e */
[----:B------:R-:W-:Y:S02]  /*3160*/  LOP3.LUT R39, R39, 0x1, RZ, 0xc0, !PT ;  /* 0x0000000127277812 */ /* 0x000fe400078ec0ff */
[----:B------:R-:W-:Y:S02]  /*3170*/  SEL R17, RZ, 0x400, P1 ;  /* 0x00000400ff117807 */ /* 0x000fe40000800000 */
[----:B------:R-:W-:Y:S02]  /*3180*/  LOP3.LUT R37, R37, 0x1, RZ, 0xc0, !PT ;  /* 0x0000000125257812 */ /* 0x000fe400078ec0ff */
[----:B------:R-:W-:Y:S02]  /*3190*/  ISETP.NE.U32.AND.EX P6, PT, RZ, RZ, PT, P6 ;  /* 0x000000ffff00720c */ /* 0x000fe40003fc5160 */
[----:B------:R-:W-:Y:S02]  /*31a0*/  LOP3.LUT R18, R18, R35, R21, 0xfe, !PT ;  /* 0x0000002312127212 */ /* 0x000fe400078efe15 */
[----:B------:R-:W-:-:S02]  /*31b0*/  ISETP.NE.U32.AND.EX P3, PT, RZ, RZ, PT, P3 ;  /* 0x000000ffff00720c */ /* 0x000fc40003f65130 */
[----:B------:R-:W-:Y:S02]  /*31c0*/  SEL R21, RZ, 0x1000, P4 ;  /* 0x00001000ff157807 */ /* 0x000fe40002000000 */
[----:B------:R-:W-:Y:S02]  /*31d0*/  ISETP.NE.U32.AND P1, PT, R39, 0x1, PT ;  /* 0x000000012700780c */ /* 0x000fe40003f25070 */
[----:B------:R-:W-:Y:S02]  /*31e0*/  LOP3.LUT R17, R17, R22, R23, 0xfe, !PT ;  /* 0x0000001611117212 */ /* 0x000fe400078efe17 */
[----:B------:R-:W-:Y:S02]  /*31f0*/  LOP3.LUT R14, R14, 0x1, RZ, 0xc0, !PT ;  /* 0x000000010e0e7812 */ /* 0x000fe400078ec0ff */
[----:B------:R-:W-:Y:S02]  /*3200*/  ISETP.NE.U32.AND P4, PT, R37, 0x1, PT ;  /* 0x000000012500780c */ /* 0x000fe40003f85070 */
[----:B------:R-:W-:-:S02]  /*3210*/  SEL R22, RZ, 0x800, P6 ;  /* 0x00000800ff167807 */ /* 0x000fc40003000000 */
[----:B------:R-:W-:Y:S02]  /*3220*/  SEL R15, RZ, 0x10000000, P3 ;  /* 0x10000000ff0f7807 */ /* 0x000fe40001800000 */
[----:B------:R-:W-:Y:S02]  /*3230*/  ISETP.NE.U32.AND.EX P0, PT, RZ, RZ, PT, P0 ;  /* 0x000000ffff00720c */ /* 0x000fe40003f05100 */
[----:B------:R-:W-:Y:S02]  /*3240*/  ISETP.NE.U32.AND.EX P2, PT, RZ, RZ, PT, P2 ;  /* 0x000000ffff00720c */ /* 0x000fe40003f45120 */
[----:B------:R-:W-:Y:S02]  /*3250*/  ISETP.NE.U32.AND P3, PT, R14, 0x1, PT ;  /* 0x000000010e00780c */ /* 0x000fe40003f65070 */
[----:B------:R-:W-:Y:S02]  /*3260*/  ISETP.NE.U32.AND.EX P1, PT, RZ, RZ, PT, P1 ;  /* 0x000000ffff00720c */ /* 0x000fe40003f25110 */
[----:B------:R-:W-:-:S02]  /*3270*/  ISETP.NE.U32.AND.EX P4, PT, RZ, RZ, PT, P4 ;  /* 0x000000ffff00720c */ /* 0x000fc40003f85140 */
[----:B------:R-:W-:Y:S02]  /*3280*/  LOP3.LUT R21, R21, R22, R17, 0xfe, !PT ;  /* 0x0000001615157212 */ /* 0x000fe400078efe11 */
[----:B------:R-:W-:Y:S02]  /*3290*/  LOP3.LUT R15, R15, R20, R18, 0xfe, !PT ;  /* 0x000000140f0f7212 */ /* 0x000fe400078efe12 */
[----:B------:R-:W-:Y:S02]  /*32a0*/  SEL R14, RZ, 0x20000000, P0 ;  /* 0x20000000ff0e7807 */ /* 0x000fe40000000000 */
[----:B------:R-:W-:Y:S02]  /*32b0*/  SEL R17, RZ, 0x40000000, P2 ;  /* 0x40000000ff117807 */ /* 0x000fe40001000000 */
[----:B------:R-:W-:Y:S02]  /*32c0*/  ISETP.NE.U32.AND.EX P5, PT, RZ, RZ, PT, P5 ;  /* 0x000000ffff00720c */ /* 0x000fe40003fa5150 */
[----:B------:R-:W-:-:S02]  /*32d0*/  SEL R19, RZ, 0x2000, P1 ;  /* 0x00002000ff137807 */ /* 0x000fc40000800000 */
[----:B------:R-:W-:Y:S02]  /*32e0*/  SEL R18, RZ, 0x4000, P4 ;  /* 0x00004000ff127807 */ /* 0x000fe40002000000 */
[----:B------:R-:W-:Y:S02]  /*32f0*/  ISETP.NE.U32.AND.EX P3, PT, RZ, RZ, PT, P3 ;  /* 0x000000ffff00720c */ /* 0x000fe40003f65130 */
[----:B------:R-:W-:Y:S02]  /*3300*/  LOP3.LUT R17, R17, R14, R15, 0xfe, !PT ;  /* 0x0000000e11117212 */ /* 0x000fe400078efe0f */
[----:B------:R-:W-:Y:S02]  /*3310*/  SEL R14, RZ, 0x80000000, P5 ;  /* 0x80000000ff0e7807 */ /* 0x000fe40002800000 */
[----:B------:R-:W-:Y:S02]  /*3320*/  LOP3.LUT R18, R18, R19, R21, 0xfe, !PT ;  /* 0x0000001312127212 */ /* 0x000fe400078efe15 */
[----:B------:R-:W-:-:S02]  /*3330*/  SEL R15, RZ, 0x8000, P3 ;  /* 0x00008000ff0f7807 */ /* 0x000fc40001800000 */
[----:B------:R-:W-:Y:S01]  /*3340*/  LOP3.LUT R14, R14, R17, RZ, 0xfc, !PT ;  /* 0x000000110e0e7212 */ /* 0x000fe200078efcff */
[----:B------:R-:W-:Y:S01]  /*3350*/  IMAD R17, R16, 0x8, R1 ;  /* 0x0000000810117824 */ /* 0x000fe200078e0201 */
[----:B------:R-:W-:Y:S02]  /*3360*/  LOP3.LUT R15, R15, R18, RZ, 0xfc, !PT ;  /* 0x000000120f0f7212 */ /* 0x000fe400078efcff */
[----:B------:R-:W-:Y:S02]  /*3370*/  ISETP.NE.AND P0, PT, R13, 0x11, PT ;  /* 0x000000110d00780c */ /* 0x000fe40003f05270 */
[----:B------:R-:W-:Y:S01]  /*3380*/  LOP3.LUT R19, R12, 0xcfffffff, RZ, 0xc0, !PT ;  /* 0xcfffffff0c137812 */ /* 0x000fe200078ec0ff */
[----:B------:R0:W-:Y:S10]  /*3390*/  STL.64 [R17], R14 ;  /* 0x0000000e11007387 */ /* 0x0001f40000100a00 */
[----:B------:R-:W-:Y:S05]  /*33a0*/  @P0 BRA `(.L_x_1) ;  /* 0xffffffe8009c0947 */ /* 0x000fea000383ffff */
[----:B------:R-:W1:Y:S01]  /*33b0*/  LDCU.128 UR40, c[0x3][0x220] ;  /* 0x00c04400ff2877ac */ /* 0x000e620008000c00 */
[----:B------:R-:W2:Y:S01]  /*33c0*/  LDCU.128 UR36, c[0x3][0x230] ;  /* 0x00c04600ff2477ac */ /* 0x000ea20008000c00 */
[----:B-1----:R-:W-:Y:S02]  /*33d0*/  UIADD3 UR40, UPT, UPT, UR40, -0x1, URZ ;  /* 0xffffffff28287890 */ /* 0x002fe4000fffe0ff */
[----:B------:R-:W-:Y:S02]  /*33e0*/  UIADD3 UR41, UPT, UPT, UR41, -0x1, URZ ;  /* 0xffffffff29297890 */ /* 0x000fe4000fffe0ff */
[----:B------:R-:W-:Y:S02]  /*33f0*/  UIADD3 UR42, UPT, UPT, UR42, -0x1, URZ ;  /* 0xffffffff2a2a7890 */ /* 0x000fe4000fffe0ff */
[----:B------:R-:W-:Y:S01]  /*3400*/  UIADD3 UR43, UPT, UPT, UR43, -0x1, URZ ;  /* 0xffffffff2b2b7890 */ /* 0x000fe2000fffe0ff */
[C-C-:B0----5:R-:W-:Y:S01]  /*3410*/  SHF.R.U64 R17, R2.reuse, UR40, R3.reuse ;  /* 0x0000002802117c19 */ /* 0x161fe20008001203 */
[----:B--2---:R-:W-:Y:S01]  /*3420*/  UIADD3 UR36, UPT, UPT, UR36, -0x1, URZ ;  /* 0xffffffff24247890 */ /* 0x004fe2000fffe0ff */
        /* <DEDUP_REMOVED lines=14> */
[----:B------:R-:W-:-:S02]  /*3510*/  ISETP.NE.U32.AND P0, PT, R17, 0x1, PT ;  /* 0x000000011100780c */ /* 0x000fc40003f05070 */
[----:B------:R-:W-:Y:S02]  /*3520*/  ISETP.NE.U32.AND P1, PT, R16, 0x1, PT ;  /* 0x000000011000780c */ /* 0x000fe40003f25070 */
[----:B------:R-:W-:Y:S02]  /*3530*/  LOP3.LUT R15, R15, 0x1, RZ, 0xc0, !PT ;  /* 0x000000010f0f7812 */ /* 0x000fe400078ec0ff */
[----:B------:R-:W-:Y:S01]  /*3540*/  ISETP.NE.U32.AND.EX P0, PT, RZ, RZ, PT, P0 ;  /* 0x000000ffff00720c */ /* 0x000fe20003f05100 */
[----:B0-----:R-:W-:Y:S01]  /*3550*/  UIADD3 UR40, UPT, UPT, UR40, -0x1, URZ ;  /* 0xffffffff28287890 */ /* 0x001fe2000fffe0ff */
[----:B------:R-:W-:Y:S01]  /*3560*/  ISETP.NE.U32.AND.EX P1, PT, RZ, RZ, PT, P1 ;  /* 0x000000ffff00720c */ /* 0x000fe20003f25110 */
[----:B------:R-:W-:Y:S01]  /*3570*/  UIADD3 UR41, UPT, UPT, UR41, -0x1, URZ ;  /* 0xffffffff29297890 */ /* 0x000fe2000fffe0ff */
[----:B------:R-:W-:Y:S01]  /*3580*/  ISETP.NE.U32.AND P2, PT, R15, 0x1, PT ;  /* 0x000000010f00780c */ /* 0x000fe20003f45070 */
[----:B------:R-:W-:Y:S01]  /*3590*/  UIADD3 UR42, UPT, UPT, UR42, -0x1, URZ ;  /* 0xffffffff2a2a7890 */ /* 0x000fe2000fffe0ff */
[----:B------:R-:W-:Y:S01]  /*35a0*/  LOP3.LUT R27, R27, 0x1, RZ, 0xc0, !PT ;  /* 0x000000011b1b7812 */ /* 0x000fe200078ec0ff */
        /* <DEDUP_REMOVED lines=16> */
[----:B------:R-:W-:Y:S02]  /*36b0*/  SEL R15, RZ, 0x1, P0 ;  /* 0x00000001ff0f7807 */ /* 0x000fe40000000000 */
[----:B------:R-:W-:-:S02]  /*36c0*/  SEL R16, RZ, 0x2, P1 ;  /* 0x00000002ff107807 */ /* 0x000fc40000800000 */
[----:B------:R-:W-:Y:S02]  /*36d0*/  ISETP.NE.U32.AND.EX P2, PT, RZ, RZ, PT, P2 ;  /* 0x000000ffff00720c */ /* 0x000fe40003f45120 */
[----:B------:R-:W-:Y:S02]  /*36e0*/  ISETP.NE.U32.AND P0, PT, R27, 0x1, PT ;  /* 0x000000011b00780c */ /* 0x000fe40003f05070 */
        /* <DEDUP_REMOVED lines=8> */
[C-C-:B------:R-:W-:Y:S01]  /*3770*/  SHF.R.U64 R39, R2.reuse, UR40, R3.reuse ;  /* 0x0000002802277c19 */ /* 0x140fe20008001203 */
[----:B-1----:R-:W-:Y:S01]  /*3780*/  UIADD3 UR36, UPT, UPT, UR36, -0x1, URZ ;  /* 0xffffffff24247890 */ /* 0x002fe2000fffe0ff */
[C-C-:B------:R-:W-:Y:S01]  /*3790*/  SHF.R.U64 R40, R2.reuse, UR41, R3.reuse ;  /* 0x0000002902287c19 */ /* 0x140fe20008001203 */
[----:B------:R-:W-:Y:S01]  /*37a0*/  UIADD3 UR37, UPT, UPT, UR37, -0x1, URZ ;  /* 0xffffffff25257890 */ /* 0x000fe2000fffe0ff */
[C-C-:B------:R-:W-:Y:S01]  /*37b0*/  SHF.R.U64 R41, R2.reuse, UR42, R3.reuse ;  /* 0x0000002a02297c19 */ /* 0x140fe20008001203 */
[----:B------:R-:W-:Y:S01]  /*37c0*/  UIADD3 UR38, UPT, UPT, UR38, -0x1, URZ ;  /* 0xffffffff26267890 */ /* 0x000fe2000fffe0ff */
[----:B------:R-:W-:Y:S01]  /*37d0*/  SHF.R.U64 R35, R2, UR43, R3 ;  /* 0x0000002b02237c19 */ /* 0x000fe20008001203 */
[----:B------:R-:W-:Y:S01]  /*37e0*/  UIADD3 UR39, UPT, UPT, UR39, -0x1, URZ ;  /* 0xffffffff27277890 */ /* 0x000fe2000fffe0ff */
[----:B------:R-:W-:-:S02]  /*37f0*/  ISETP.NE.U32.AND.EX P0, PT, RZ, RZ, PT, P0 ;  /* 0x000000ffff00720c */ /* 0x000fc40003f05100 */
[----:B------:R-:W0:Y:S01]  /*3800*/  LDCU.128 UR40, c[0x3][0x280] ;  /* 0x00c05000ff2877ac */ /* 0x000e220008000c00 */
        /* <DEDUP_REMOVED lines=8> */
[----:B------:R-:W-:Y:S01]  /*3890*/  LOP3.LUT R23, R23, 0x1, RZ, 0xc0, !PT ;  /* 0x0000000117177812 */ /* 0x000fe200078ec0ff */
[----:B0-----:R-:W-:Y:S01]  /*38a0*/  UIADD3 UR40, UPT, UPT, UR40, -0x1, URZ ;  /* 0xffffffff28287890 */ /* 0x001fe2000fffe0ff */
[----:B------:R-:W-:Y:S01]  /*38b0*/  LOP3.LUT R24, R24, 0x1, RZ, 0xc0, !PT ;  /* 0x0000000118187812 */ /* 0x000fe200078ec0ff */
[----:B------:R-:W-:Y:S01]  /*38c0*/  UIADD3 UR41, UPT, UPT, UR41, -0x1, URZ ;  /* 0xffffffff29297890 */ /* 0x000fe2000fffe0ff */
[----:B------:R-:W-:Y:S01]  /*38d0*/  LOP3.LUT R19, R20, R21, R19, 0xfe, !PT ;  /* 0x0000001514137212 */ /* 0x000fe200078efe13 */
[----:B------:R-:W-:Y:S01]  /*38e0*/  UIADD3 UR42, UPT, UPT, UR42, -0x1, URZ ;  /* 0xffffffff2a2a7890 */ /* 0x000fe2000fffe0ff */
[----:B------:R-:W-:Y:S01]  /*38f0*/  SEL R20, RZ, 0x20, P0 ;  /* 0x00000020ff147807 */ /* 0x000fe20000000000 */
[----:B------:R-:W-:Y:S01]  /*3900*/  UIADD3 UR43, UPT, UPT, UR43, -0x1, URZ ;  /* 0xffffffff2b2b7890 */ /* 0x000fe2000fffe0ff */
[----:B------:R-:W-:-:S02]  /*3910*/  SHF.R.U64 R33, R2, UR40, R3 ;  /* 0x0000002802217c19 */ /* 0x000fc40008001203 */
[C-C-:B------:R-:W-:Y:S02]  /*3920*/  SHF.R.U64 R9, R2.reuse, UR41, R3.reuse ;  /* 0x0000002902097c19 */ /* 0x140fe40008001203 */
[C-C-:B------:R-:W-:Y:S02]  /*3930*/  SHF.R.U64 R10, R2.reuse, UR42, R3.reuse ;  /* 0x0000002a020a7c19 */ /* 0x140fe40008001203 */
[C-C-:B------:R-:W-:Y:S02]  /*3940*/  SHF.R.U64 R11, R2.reuse, UR43, R3.reuse ;  /* 0x0000002b020b7c19 */ /* 0x140fe40008001203 */
[----:B------:R-:W-:Y:S02]  /*3950*/  SEL R27, RZ, 0x40, P1 ;  /* 0x00000040ff1b7807 */ /* 0x000fe40000800000 */
[----:B------:R-:W0:Y:S01]  /*3960*/  LDCU.128 UR40, c[0x3][0x1b0] ;  /* 0x00c03600ff2877ac */ /* 0x000e220008000c00 */
[C-C-:B------:R-:W-:Y:S02]  /*3970*/  SHF.R.U64 R36, R2.reuse, UR36, R3.reuse ;  /* 0x0000002402247c19 */ /* 0x140fe40008001203 */
[----:B------:R-:W-:-:S02]  /*3980*/  SHF.R.U64 R37, R2, UR37, R3 ;  /* 0x0000002502257c19 */ /* 0x000fc40008001203 */
[C-C-:B------:R-:W-:Y:S02]  /*3990*/  SHF.R.U64 R38, R2.reuse, UR38, R3.reuse ;  /* 0x0000002602267c19 */ /* 0x140fe40008001203 */
[----:B------:R-:W-:Y:S01]  /*39a0*/  SHF.R.U64 R32, R2, UR39, R3 ;  /* 0x0000002702207c19 */ /* 0x000fe20008001203 */
[----:B------:R-:W1:Y:S01]  /*39b0*/  LDCU.128 UR36, c[0x3][0x290] ;  /* 0x00c05200ff2477ac */ /* 0x000e620008000c00 */
[----:B------:R-:W-:Y:S02]  /*39c0*/  ISETP.NE.U32.AND P0, PT, R23, 0x1, PT ;  /* 0x000000011700780c */ /* 0x000fe40003f05070 */
[----:B------:R-:W-:Y:S02]  /*39d0*/  ISETP.NE.U32.AND P1, PT, R24, 0x1, PT ;  /* 0x000000011800780c */ /* 0x000fe40003f25070 */
[----:B------:R-:W-:Y:S02]  /*39e0*/  LOP3.LUT R25, R25, 0x1, RZ, 0xc0, !PT ;  /* 0x0000000119197812 */ /* 0x000fe400078ec0ff */
[----:B------:R-:W-:-:S02]  /*39f0*/  LOP3.LUT R26, R26, 0x1, RZ, 0xc0, !PT ;  /* 0x000000011a1a7812 */ /* 0x000fc400078ec0ff */
        /* <DEDUP_REMOVED lines=8> */
[----:B------:R-:W-:Y:S01]  /*3a80*/  ISETP.NE.U32.AND P3, PT, R26, 0x1, PT ;  /* 0x000000011a00780c */ /* 0x000fe20003f65070 */
[----:B-1----:R-:W-:Y:S01]  /*3a90*/  UIADD3 UR36, UPT, UPT, UR36, -0x1, URZ ;  /* 0xffffffff24247890 */ /* 0x002fe2000fffe0ff */
[----:B------:R-:W-:Y:S01]  /*3aa0*/  LOP3.LUT R30, R30, 0x1, RZ, 0xc0, !PT ;  /* 0x000000011e1e7812 */ /* 0x000fe200078ec0ff */
[----:B------:R-:W-:Y:S01]  /*3ab0*/  UIADD3 UR37, UPT, UPT, UR37, -0x1, URZ ;  /* 0xffffffff25257890 */ /* 0x000fe2000fffe0ff */
[----:B------:R-:W-:Y:S01]  /*3ac0*/  LOP3.LUT R27, R27, R20, R19, 0xfe, !PT ;  /* 0x000000141b1b7212 */ /* 0x000fe200078efe13 */
[----:B------:R-:W-:Y:S01]  /*3ad0*/  UIADD3 UR38, UPT, UPT, UR38, -0x1, URZ ;  /* 0xffffffff26267890 */ /* 0x000fe2000fffe0ff */
[----:B------:R-:W-:Y:S01]  /*3ae0*/  SEL R23, RZ, 0x80, P0 ;  /* 0x00000080ff177807 */ /* 0x000fe20000000000 */
[----:B------:R-:W-:Y:S01]  /*3af0*/  UIADD3 UR39, UPT, UPT, UR39, -0x1, URZ ;  /* 0xffffffff27277890 */ /* 0x000fe2000fffe0ff */
[----:B------:R-:W-:-:S02]  /*3b00*/  SEL R24, RZ, 0x100, P1 ;  /* 0x00000100ff187807 */ /* 0x000fc40000800000 */
[----:B------:R-:W-:Y:S02]  /*3b10*/  ISETP.NE.U32.AND.EX P0, PT, RZ, RZ, PT, P2 ;  /* 0x000000ffff00720c */ /* 0x000fe40003f05120 */
[----:B------:R-:W-:Y:S02]  /*3b20*/  ISETP.NE.U32.AND P6, PT, R29, 0x1, PT ;  /* 0x000000011d00780c */ /* 0x000fe40003fc5070 */
[----:B------:R-:W-:Y:S02]  /*3b30*/  LOP3.LUT R31, R31, 0x1, RZ, 0xc0, !PT ;  /* 0x000000011f1f7812 */ /* 0x000fe400078ec0ff */
[----:B------:R-:W-:Y:S02]  /*3b40*/  ISETP.NE.U32.AND.EX P1, PT, RZ, RZ, PT, P3 ;  /* 0x000000ffff00720c */ /* 0x000fe40003f25130 */
[----:B------:R-:W-:Y:S02]  /*3b50*/  LOP3.LUT R28, R28, 0x1, RZ, 0xc0, !PT ;  /* 0x000000011c1c7812 */ /* 0x000fe400078ec0ff */
[----:B------:R-:W-:-:S02]  /*3b60*/  ISETP.NE.U32.AND P5, PT, R30, 0x1, PT ;  /* 0x000000011e00780c */ /* 0x000fc40003fa5070 */
[----:B------:R-:W-:Y:S02]  /*3b70*/  LOP3.LUT R39, R39, 0x1, RZ, 0xc0, !PT ;  /* 0x0000000127277812 */ /* 0x000fe400078ec0ff */
[----:B------:R-:W-:Y:S02]  /*3b80*/  LOP3.LUT R27, R24, R23, R27, 0xfe, !PT ;  /* 0x00000017181b7212 */ /* 0x000fe400078efe1b */
[----:B------:R-:W-:Y:S02]  /*3b90*/  LOP3.LUT R34, R34, 0x1, RZ, 0xc0, !PT ;  /* 0x0000000122227812 */ /* 0x000fe400078ec0ff */
[----:B------:R-:W-:Y:S02]  /*3ba0*/  SEL R24, RZ, 0x200, P0 ;  /* 0x00000200ff187807 */ /* 0x000fe40000000000 */
[----:B------:R-:W-:Y:S02]  /*3bb0*/  ISETP.NE.U32.AND.EX P6, PT, RZ, RZ, PT, P6 ;  /* 0x000000ffff00720c */ /* 0x000fe40003fc5160 */
[----:B------:R-:W-:-:S02]  /*3bc0*/  ISETP.NE.U32.AND P0, PT, R31, 0x1, PT ;  /* 0x000000011f00780c */ /* 0x000fc40003f05070 */
[----:B------:R-:W-:Y:S02]  /*3bd0*/  LOP3.LUT R35, R35, 0x1, RZ, 0xc0, !PT ;  /* 0x0000000123237812 */ /* 0x000fe400078ec0ff */
[----:B------:R-:W-:Y:S02]  /*3be0*/  SEL R23, RZ, 0x400, P1 ;  /* 0x00000400ff177807 */ /* 0x000fe40000800000 */
[----:B------:R-:W-:Y:S02]  /*3bf0*/  ISETP.NE.U32.AND P4, PT, R28, 0x1, PT ;  /* 0x000000011c00780c */ /* 0x000fe40003f85070 */
[----:B------:R-:W-:Y:S02]  /*3c00*/  ISETP.NE.U32.AND P2, PT, R39, 0x1, PT ;  /* 0x000000012700780c */ /* 0x000fe40003f45070 */
[----:B------:R-:W-:Y:S02]  /*3c10*/  ISETP.NE.U32.AND.EX P5, PT, RZ, RZ, PT, P5 ;  /* 0x000000ffff00720c */ /* 0x000fe40003fa5150 */
[----:B------:R-:W-:-:S02]  /*3c20*/  ISETP.NE.U32.AND P1, PT, R34, 0x1, PT ;  /* 0x000000012200780c */ /* 0x000fc40003f25070 */
[----:B------:R-:W-:Y:S02]  /*3c30*/  LOP3.LUT R39, R36, 0x1, RZ, 0xc0, !PT ;  /* 0x0000000124277812 */ /* 0x000fe400078ec0ff */
[----:B------:R-:W-:Y:S02]  /*3c40*/  SEL R36, RZ, 0x1000, P6 ;  /* 0x00001000ff247807 */ /* 0x000fe40003000000 */
[----:B------:R-:W-:Y:S02]  /*3c50*/  ISETP.NE.U32.AND P6, PT, R35, 0x1, PT ;  /* 0x000000012300780c */ /* 0x000fe40003fc5070 */
[----:B------:R-:W-:Y:S02]  /*3c60*/  ISETP.NE.U32.AND.EX P0, PT, RZ, RZ, PT, P0 ;  /* 0x000000ffff00720c */ /* 0x000fe40003f05100 */
[----:B------:R-:W-:Y:S02]  /*3c70*/  ISETP.NE.U32.AND.EX P4, PT, RZ, RZ, PT, P4 ;  /* 0x000000ffff00720c */ /* 0x000fe40003f85140 */
[----:B------:R-:W-:-:S02]  /*3c80*/  SEL R35, RZ, 0x2000, P5 ;  /* 0x00002000ff237807 */ /* 0x000fc40002800000 */
[----:B------:R-:W-:Y:S02]  /*3c90*/  LOP3.LUT R37, R37, 0x1, RZ, 0xc0, !PT ;  /* 0x0000000125257812 */ /* 0x000fe400078ec0ff */
[----:B------:R-:W-:Y:S02]  /*3ca0*/  LOP3.LUT R41, R41, 0x1, RZ, 0xc0, !PT ;  /* 0x0000000129297812 */ /* 0x000fe400078ec0ff */
[----:B------:R-:W-:Y:S02]  /*3cb0*/  ISETP.NE.U32.AND P5, PT, R39, 0x1, PT ;  /* 0x000000012700780c */ /* 0x000fe40003fa5070 */
[----:B------:R-:W-:Y:S02]  /*3cc0*/  ISETP.NE.U32.AND.EX P1, PT, RZ, RZ, PT, P1 ;  /* 0x000000ffff00720c */ /* 0x000fe40003f25110 */
[----:B------:R-:W-:Y:S02]  /*3cd0*/  LOP3.LUT R39, R38, 0x1, RZ, 0xc0, !PT ;  /* 0x0000000126277812 */ /* 0x000fe400078ec0ff */
[----:B------:R-:W-:-:S02]  /*3ce0*/  SEL R38, RZ, 0x4000, P0 ;  /* 0x00004000ff267807 */ /* 0x000fc40000000000 */
[----:B------:R-:W-:Y:S02]  /*3cf0*/  SEL R34, RZ, 0x800, P4 ;  /* 0x00000800ff227807 */ /* 0x000fe40002000000 */
[----:B------:R-:W-:Y:S02]  /*3d00*/  ISETP.NE.U32.AND P0, PT, R37, 0x1, PT ;  /* 0x000000012500780c */ /* 0x000fe40003f05070 */
[----:B------:R-:W-:Y:S02]  /*3d10*/  ISETP.NE.U32.AND P4, PT, R41, 0x1, PT ;  /* 0x000000012900780c */ /* 0x000fe40003f85070 */
[----:B------:R-:W-:Y:S02]  /*3d20*/  SEL R37, RZ, 0x8000, P1 ;  /* 0x00008000ff257807 */ /* 0x000fe40000800000 */
[----:B------:R-:W-:Y:S02]  /*3d30*/  ISETP.NE.U32.AND P1, PT, R39, 0x1, PT ;  /* 0x000000012700780c */ /* 0x000fe40003f25070 */
[----:B------:R-:W-:-:S02]  /*3d40*/  ISETP.NE.U32.AND.EX P2, PT, RZ, RZ, PT, P2 ;  /* 0x000000ffff00720c */ /* 0x000fc40003f45120 */
[----:B------:R-:W-:Y:S02]  /*3d50*/  LOP3.LUT R40, R40, 0x1, RZ, 0xc0, !PT ;  /* 0x0000000128287812 */ /* 0x000fe400078ec0ff */
[----:B------:R-:W-:Y:S02]  /*3d60*/  LOP3.LUT R39, R32, 0x1, RZ, 0xc0, !PT ;  /* 0x0000000120277812 */ /* 0x000fe400078ec0ff */
[C-C-:B------:R-:W-:Y:S02]  /*3d70*/  SHF.R.U64 R16, R2.reuse, UR40, R3.reuse ;  /* 0x0000002802107c19 */ /* 0x140fe40008001203 */
[C-C-:B------:R-:W-:Y:S02]  /*3d80*/  SHF.R.U64 R17, R2.reuse, UR41, R3.reuse ;  /* 0x0000002902117c19 */ /* 0x140fe40008001203 */
[C-C-:B------:R-:W-:Y:S02]  /*3d90*/  SHF.R.U64 R18, R2.reuse, UR42, R3.reuse ;  /* 0x0000002a02127c19 */ /* 0x140fe40008001203 */
[----:B------:R-:W-:Y:S01]  /*3da0*/  SHF.R.U64 R19, R2, UR43, R3 ;  /* 0x0000002b02137c19 */ /* 0x000fe20008001203 */
[----:B------:R-:W0:Y:S01]  /*3db0*/  LDCU.128 UR40, c[0x3][0x1d0] ;  /* 0x00c03a00ff2877ac */ /* 0x000e220008000c00 */
[----:B------:R-:W-:-:S02]  /*3dc0*/  ISETP.NE.U32.AND.EX P4, PT, RZ, RZ, PT, P4 ;  /* 0x000000ffff00720c */ /* 0x000fc40003f85140 */
[C-C-:B------:R-:W-:Y:S02]  /*3dd0*/  SHF.R.U64 R12, R2.reuse, UR36, R3.reuse ;  /* 0x00000024020c7c19 */ /* 0x140fe40008001203 */
[C-C-:B------:R-:W-:Y:S02]  /*3de0*/  SHF.R.U64 R13, R2.reuse, UR37, R3.reuse ;  /* 0x00000025020d7c19 */ /* 0x140fe40008001203 */
[C-C-:B------:R-:W-:Y:S02]  /*3df0*/  SHF.R.U64 R14, R2.reuse, UR38, R3.reuse ;  /* 0x00000026020e7c19 */ /* 0x140fe40008001203 */
[----:B------:R-:W-:Y:S01]  /*3e00*/  SHF.R.U64 R15, R2, UR39, R3 ;  /* 0x00000027020f7c19 */ /* 0x000fe20008001203 */
[----:B------:R-:W1:Y:S01]  /*3e10*/  LDCU.128 UR36, c[0x3][0x1c0] ;  /* 0x00c03800ff2477ac */ /* 0x000e620008000c00 */
[----:B------:R-:W-:Y:S02]  /*3e20*/  SEL R32, RZ, 0x10000, P2 ;  /* 0x00010000ff207807 */ /* 0x000fe40001000000 */
[----:B------:R-:W-:-:S02]  /*3e30*/  LOP3.LUT R9, R9, 0x1, RZ, 0xc0, !PT ;  /* 0x0000000109097812 */ /* 0x000fc400078ec0ff */
[----:B------:R-:W-:Y:S02]  /*3e40*/  ISETP.NE.U32.AND P3, PT, R40, 0x1, PT ;  /* 0x000000012800780c */ /* 0x000fe40003f65070 */
[----:B------:R-:W-:Y:S01]  /*3e50*/  ISETP.NE.U32.AND P2, PT, R39, 0x1, PT ;  /* 0x000000012700780c */ /* 0x000fe20003f45070 */
[----:B0-----:R-:W-:Y:S01]  /*3e60*/  UIADD3 UR40, UPT, UPT, UR40, -0x1, URZ ;  /* 0xffffffff28287890 */ /* 0x001fe2000fffe0ff */
[----:B------:R-:W-:Y:S01]  /*3e70*/  ISETP.NE.U32.AND.EX P6, PT, RZ, RZ, PT, P6 ;  /* 0x000000ffff00720c */ /* 0x000fe20003fc5160 */
[----:B------:R-:W-:Y:S01]  /*3e80*/  UIADD3 UR41, UPT, UPT, UR41, -0x1, URZ ;  /* 0xffffffff29297890 */ /* 0x000fe2000fffe0ff */
[----:B------:R-:W-:Y:S01]  /*3e90*/  LOP3.LUT R39, R10, 0x1, RZ, 0xc0, !PT ;  /* 0x000000010a277812 */ /* 0x000fe200078ec0ff */
[----:B------:R-:W-:Y:S01]  /*3ea0*/  UIADD3 UR42, UPT, UPT, UR42, -0x1, URZ ;  /* 0xffffffff2a2a7890 */ /* 0x000fe2000fffe0ff */
[----:B------:R-:W-:Y:S01]  /*3eb0*/  SEL R10, RZ, 0x40000, P4 ;  /* 0x00040000ff0a7807 */ /* 0x000fe20002000000 */
[----:B------:R-:W-:Y:S01]  /*3ec0*/  UIADD3 UR43, UPT, UPT, UR43, -0x1, URZ ;  /* 0xffffffff2b2b7890 */ /* 0x000fe2000fffe0ff */
[----:B------:R-:W-:-:S02]  /*3ed0*/  ISETP.NE.U32.AND P4, PT, R9, 0x1, PT ;  /* 0x000000010900780c */ /* 0x000fc40003f85070 */
[----:B------:R-:W-:Y:S01]  /*3ee0*/  ISETP.NE.U32.AND.EX P5, PT, RZ, RZ, PT, P5 ;  /* 0x000000ffff00720c */ /* 0x000fe20003fa5150 */
[----:B-1----:R-:W-:Y:S01]  /*3ef0*/  UIADD3 UR36, UPT, UPT, UR36, -0x1, URZ ;  /* 0xffffffff24247890 */ /* 0x002fe2000fffe0ff */
[----:B------:R-:W-:Y:S01]  /*3f00*/  ISETP.NE.U32.AND.EX P3, PT, RZ, RZ, PT, P3 ;  /* 0x000000ffff00720c */ /* 0x000fe20003f65130 */
[----:B------:R-:W-:Y:S01]  /*3f10*/  UIADD3 UR37, UPT, UPT, UR37, -0x1, URZ ;  /* 0xffffffff25257890 */ /* 0x000fe2000fffe0ff */
[----:B------:R-:W-:Y:S01]  /*3f20*/  SEL R9, RZ, 0x80000, P6 ;  /* 0x00080000ff097807 */ /* 0x000fe20003000000 */
[----:B------:R-:W-:Y:S01]  /*3f30*/  UIADD3 UR38, UPT, UPT, UR38, -0x1, URZ ;  /* 0xffffffff26267890 */ /* 0x000fe2000fffe0ff */
[----:B------:R-:W-:Y:S01]  /*3f40*/  LOP3.LUT R11, R11, 0x1, RZ, 0xc0, !PT ;  /* 0x000000010b0b7812 */ /* 0x000fe200078ec0ff */
[----:B------:R-:W-:Y:S01]  /*3f50*/  UIADD3 UR39, UPT, UPT, UR39, -0x1, URZ ;  /* 0xffffffff27277890 */ /* 0x000fe2000fffe0ff */
[----:B------:R-:W-:Y:S02]  /*3f60*/  LOP3.LUT R40, R33, 0x1, RZ, 0xc0, !PT ;  /* 0x0000000121287812 */ /* 0x000fe400078ec0ff */
[----:B------:R-:W-:-:S02]  /*3f70*/  ISETP.NE.U32.AND P6, PT, R39, 0x1, PT ;  /* 0x000000012700780c */ /* 0x000fc40003fc5070 */
[----:B------:R-:W-:Y:S02]  /*3f80*/  ISETP.NE.U32.AND.EX P0, PT, RZ, RZ, PT, P0 ;  /* 0x000000ffff00720c */ /* 0x000fe40003f05100 */
[----:B------:R-:W-:Y:S02]  /*3f90*/  LOP3.LUT R39, R12, 0x1, RZ, 0xc0, !PT ;  /* 0x000000010c277812 */ /* 0x000fe400078ec0ff */
[----:B------:R-:W-:Y:S02]  /*3fa0*/  SEL R12, RZ, 0x100000, P5 ;  /* 0x00100000ff0c7807 */ /* 0x000fe40002800000 */
[----:B------:R-:W-:Y:S02]  /*3fb0*/  SEL R33, RZ, 0x20000, P3 ;  /* 0x00020000ff217807 */ /* 0x000fe40001800000 */
[----:B------:R-:W-:Y:S02]  /*3fc0*/  ISETP.NE.U32.AND P5, PT, R11, 0x1, PT ;  /* 0x000000010b00780c */ /* 0x000fe40003fa5070 */
[----:B------:R-:W-:-:S02]  /*3fd0*/  ISETP.NE.U32.AND.EX P1, PT, RZ, RZ, PT, P1 ;  /* 0x000000ffff00720c */ /* 0x000fc40003f25110 */
[----:B------:R-:W-:Y:S02]  /*3fe0*/  ISETP.NE.U32.AND P3, PT, R40, 0x1, PT ;  /* 0x000000012800780c */ /* 0x000fe40003f65070 */
[----:B------:R-:W-:Y:S02]  /*3ff0*/  SEL R11, RZ, 0x200000, P0 ;  /* 0x00200000ff0b7807 */ /* 0x000fe40000000000 */
[----:B------:R-:W-:Y:S02]  /*4000*/  LOP3.LUT R13, R13, 0x1, RZ, 0xc0, !PT ;  /* 0x000000010d0d7812 */ /* 0x000fe400078ec0ff */
[----:B------:R-:W-:Y:S02]  /*4010*/  ISETP.NE.U32.AND P0, PT, R39, 0x1, PT ;  /* 0x000000012700780c */ /* 0x000fe40003f05070 */
[----:B------:R-:W-:Y:S02]  /*4020*/  ISETP.NE.U32.AND.EX P2, PT, RZ, RZ, PT, P2 ;  /* 0x000000ffff00720c */ /* 0x000fe40003f45120 */
[----:B------:R-:W-:-:S02]  /*4030*/  LOP3.LUT R39, R14, 0x1, RZ, 0xc0, !PT ;  /* 0x000000010e277812 */ /* 0x000fc400078ec0ff */
[----:B------:R-:W-:Y:S02]  /*4040*/  SEL R14, RZ, 0x400000, P1 ;  /* 0x00400000ff0e7807 */ /* 0x000fe40000800000 */
[----:B------:R-:W-:Y:S02]  /*4050*/  ISETP.NE.U32.AND P1, PT, R13, 0x1, PT ;  /* 0x000000010d00780c */ /* 0x000fe40003f25070 */
[----:B------:R-:W-:Y:S02]  /*4060*/  ISETP.NE.U32.AND.EX P3, PT, RZ, RZ, PT, P3 ;  /* 0x000000ffff00720c */ /* 0x000fe40003f65130 */
[----:B------:R-:W-:Y:S02]  /*4070*/  SEL R13, RZ, 0x800000, P2 ;  /* 0x00800000ff0d7807 */ /* 0x000fe40001000000 */
[----:B------:R-:W-:Y:S02]  /*4080*/  LOP3.LUT R15, R15, 0x1, RZ, 0xc0, !PT ;  /* 0x000000010f0f7812 */ /* 0x000fe400078ec0ff */
[----:B------:R-:W-:-:S02]  /*4090*/  ISETP.NE.U32.AND P2, PT, R39, 0x1, PT ;  /* 0x000000012700780c */ /* 0x000fc40003f45070 */
[----:B------:R-:W-:Y:S02]  /*40a0*/  ISETP.NE.U32.AND.EX P4, PT, RZ, RZ, PT, P4 ;  /* 0x000000ffff00720c */ /* 0x000fe40003f85140 */
[----:B------:R-:W-:Y:S02]  /*40b0*/  LOP3.LUT R39, R16, 0x1, RZ, 0xc0, !PT ;  /* 0x0000000110277812 */ /* 0x000fe400078ec0ff */
[----:B------:R-:W-:Y:S02]  /*40c0*/  SEL R16, RZ, 0x1000000, P3 ;  /* 0x01000000ff107807 */ /* 0x000fe40001800000 */
[----:B------:R-:W-:Y:S02]  /*40d0*/  ISETP.NE.U32.AND P3, PT, R15, 0x1, PT ;  /* 0x000000010f00780c */ /* 0x000fe40003f65070 */
[----:B------:R-:W-:Y:S02]  /*40e0*/  ISETP.NE.U32.AND.EX P6, PT, RZ, RZ, PT, P6 ;  /* 0x000000ffff00720c */ /* 0x000fe40003fc5160 */
[----:B------:R-:W-:-:S02]  /*40f0*/  SEL R15, RZ, 0x2000000, P4 ;  /* 0x02000000ff0f7807 */ /* 0x000fc40002000000 */
[----:B------:R-:W-:Y:S02]  /*4100*/  LOP3.LUT R17, R17, 0x1, RZ, 0xc0, !PT ;  /* 0x0000000111117812 */ /* 0x000fe400078ec0ff */
[----:B------:R-:W-:Y:S02]  /*4110*/  ISETP.NE.U32.AND P4, PT, R39, 0x1, PT ;  /* 0x000000012700780c */ /* 0x000fe40003f85070 */
[----:B------:R-:W-:Y:S02]  /*4120*/  LOP3.LUT R39, R18, 0x1, RZ, 0xc0, !PT ;  /* 0x0000000112277812 */ /* 0x000fe400078ec0ff */
[----:B------:R-:W-:Y:S02]  /*4130*/  ISETP.NE.U32.AND.EX P5, PT, RZ, RZ, PT, P5 ;  /* 0x000000ffff00720c */ /* 0x000fe40003fa5150 */
[----:B------:R-:W-:Y:S02]  /*4140*/  SEL R18, RZ, 0x4000000, P6 ;  /* 0x04000000ff127807 */ /* 0x000fe40003000000 */
[----:B------:R-:W-:-:S02]  /*4150*/  ISETP.NE.U32.AND P6, PT, R17, 0x1, PT ;  /* 0x000000011100780c */ /* 0x000fc40003fc5070 */
[C---:B------:R-:W-:Y:S02]  /*4160*/  SHF.R.U64 R20, R2.reuse, UR36, R3 ;  /* 0x0000002402147c19 */ /* 0x040fe40008001203 */
[----:B------:R-:W-:Y:S02]  /*4170*/  ISETP.NE.U32.AND.EX P4, PT, RZ, RZ, PT, P4 ;  /* 0x000000ffff00720c */ /* 0x000fe40003f85140 */
[----:B------:R-:W-:Y:S02]  /*4180*/  LOP3.LUT R23, R23, R24, R27, 0xfe, !PT ;  /* 0x0000001817177212 */ /* 0x000fe400078efe1b */
[----:B------:R-:W-:Y:S02]  /*4190*/  LOP3.LUT R40, R19, 0x1, RZ, 0xc0, !PT ;  /* 0x0000000113287812 */ /* 0x000fe400078ec0ff */
[C-C-:B------:R-:W-:Y:S02]  /*41a0*/  SHF.R.U64 R25, R2.reuse, UR40, R3.reuse ;  /* 0x0000002802197c19 */ /* 0x140fe40008001203 */
[----:B------:R-:W-:-:S02]  /*41b0*/  SHF.R.U64 R26, R2, UR41, R3 ;  /* 0x00000029021a7c19 */ /* 0x000fc40008001203 */
[C-C-:B------:R-:W-:Y:S02]  /*41c0*/  SHF.R.U64 R27, R2.reuse, UR42, R3.reuse ;  /* 0x0000002a021b7c19 */ /* 0x140fe40008001203 */
[C-C-:B------:R-:W-:Y:S01]  /*41d0*/  SHF.R.U64 R28, R2.reuse, UR43, R3.reuse ;  /* 0x0000002b021c7c19 */ /* 0x140fe20008001203 */
[----:B------:R-:W0:Y:S01]  /*41e0*/  LDCU.128 UR40, c[0x3][0x1a0] ;  /* 0x00c03400ff2877ac */ /* 0x000e220008000c00 */
[----:B------:R-:W-:Y:S02]  /*41f0*/  SEL R17, RZ, 0x8000000, P5 ;  /* 0x08000000ff117807 */ /* 0x000fe40002800000 */
[----:B------:R-:W-:Y:S02]  /*4200*/  ISETP.NE.U32.AND P5, PT, R39, 0x1, PT ;  /* 0x000000012700780c */ /* 0x000fe40003fa5070 */
[----:B------:R-:W-:Y:S02]  /*4210*/  ISETP.NE.U32.AND.EX P6, PT, RZ, RZ, PT, P6 ;  /* 0x000000ffff00720c */ /* 0x000fe40003fc5160 */
[----:B------:R-:W-:-:S02]  /*4220*/  SHF.R.U64 R21, R2, UR37, R3 ;  /* 0x0000002502157c19 */ /* 0x000fc40008001203 */
[----:B------:R-:W-:Y:S02]  /*4230*/  LOP3.LUT R39, R20, 0x1, RZ, 0xc0, !PT ;  /* 0x0000000114277812 */ /* 0x000fe400078ec0ff */
[----:B------:R-:W-:Y:S02]  /*4240*/  SEL R19, RZ, 0x10, P4 ;  /* 0x00000010ff137807 */ /* 0x000fe40002000000 */
[----:B------:R-:W-:Y:S02]  /*4250*/  ISETP.NE.U32.AND P4, PT, R40, 0x1, PT ;  /* 0x000000012800780c */ /* 0x000fe40003f85070 */
[C-C-:B------:R-:W-:Y:S02]  /*4260*/  SHF.R.U64 R22, R2.reuse, UR38, R3.reuse ;  /* 0x0000002602167c19 */ /* 0x140fe40008001203 */
[----:B------:R-:W-:Y:S01]  /*4270*/  SHF.R.U64 R24, R2, UR39, R3 ;  /* 0x0000002702187c19 */ /* 0x000fe20008001203 */
[----:B------:R-:W1:Y:S01]  /*4280*/  LDCU.128 UR36, c[0x3][0x1e0] ;  /* 0x00c03c00ff2477ac */ /* 0x000e620008000c00 */
[----:B------:R-:W-:-:S02]  /*4290*/  SEL R20, RZ, 0x20, P6 ;  /* 0x00000020ff147807 */ /* 0x000fc40003000000 */
[----:B------:R-:W-:Y:S01]  /*42a0*/  ISETP.NE.U32.AND.EX P5, PT, RZ, RZ, PT, P5 ;  /* 0x000000ffff00720c */ /* 0x000fe20003fa5150 */
[----:B0-----:R-:W-:Y:S01]  /*42b0*/  UIADD3 UR40, UPT, UPT, UR40, -0x1, URZ ;  /* 0xffffffff28287890 */ /* 0x001fe2000fffe0ff */
[----:B------:R-:W-:Y:S01]  /*42c0*/  ISETP.NE.U32.AND P6, PT, R39, 0x1, PT ;  /* 0x000000012700780c */ /* 0x000fe20003fc5070 */
[----:B------:R-:W-:Y:S01]  /*42d0*/  UIADD3 UR41, UPT, UPT, UR41, -0x1, URZ ;  /* 0xffffffff29297890 */ /* 0x000fe2000fffe0ff */
[----:B------:R-:W-:Y:S01]  /*42e0*/  LOP3.LUT R40, R21, 0x1, RZ, 0xc0, !PT ;  /* 0x0000000115287812 */ /* 0x000fe200078ec0ff */
[----:B------:R-:W-:Y:S01]  /*42f0*/  UIADD3 UR42, UPT, UPT, UR42, -0x1, URZ ;  /* 0xffffffff2a2a7890 */ /* 0x000fe2000fffe0ff */
[----:B------:R-:W-:Y:S01]  /*4300*/  ISETP.NE.U32.AND.EX P4, PT, RZ, RZ, PT, P4 ;  /* 0x000000ffff00720c */ /* 0x000fe20003f85140 */
[----:B------:R-:W-:Y:S01]  /*4310*/  UIADD3 UR43, UPT, UPT, UR43, -0x1, URZ ;  /* 0xffffffff2b2b7890 */ /* 0x000fe2000fffe0ff */
[----:B------:R-:W-:Y:S02]  /*4320*/  LOP3.LUT R39, R22, 0x1, RZ, 0xc0, !PT ;  /* 0x0000000116277812 */ /* 0x000fe400078ec0ff */
[----:B------:R-:W-:-:S02]  /*4330*/  SEL R21, RZ, 0x40, P5 ;  /* 0x00000040ff157807 */ /* 0x000fc40002800000 */
[----:B------:R-:W-:Y:S02]  /*4340*/  ISETP.NE.U32.AND P5, PT, R40, 0x1, PT ;  /* 0x000000012800780c */ /* 0x000fe40003fa5070 */
[----:B------:R-:W-:Y:S01]  /*4350*/  ISETP.NE.U32.AND.EX P6, PT, RZ, RZ, PT, P6 ;  /* 0x000000ffff00720c */ /* 0x000fe20003fc5160 */
[----:B-1----:R-:W-:Y:S01]  /*4360*/  UIADD3 UR36, UPT, UPT, UR36, -0x1, URZ ;  /* 0xffffffff24247890 */ /* 0x002fe2000fffe0ff */
[----:B------:R-:W-:Y:S01]  /*4370*/  SEL R22, RZ, 0x80, P4 ;  /* 0x00000080ff167807 */ /* 0x000fe20002000000 */
[----:B------:R-:W-:Y:S01]  /*4380*/  UIADD3 UR37, UPT, UPT, UR37, -0x1, URZ ;  /* 0xffffffff25257890 */ /* 0x000fe2000fffe0ff */
[----:B------:R-:W-:Y:S01]  /*4390*/  LOP3.LUT R24, R24, 0x1, RZ, 0xc0, !PT ;  /* 0x0000000118187812 */ /* 0x000fe200078ec0ff */
[----:B------:R-:W-:Y:S01]  /*43a0*/  UIADD3 UR38, UPT, UPT, UR38, -0x1, URZ ;  /* 0xffffffff26267890 */ /* 0x000fe2000fffe0ff */
[----:B------:R-:W-:Y:S01]  /*43b0*/  ISETP.NE.U32.AND P4, PT, R39, 0x1, PT ;  /* 0x000000012700780c */ /* 0x000fe20003f85070 */
[----:B------:R-:W-:Y:S01]  /*43c0*/  UIADD3 UR39, UPT, UPT, UR39, -0x1, URZ ;  /* 0xffffffff27277890 */ /* 0x000fe2000fffe0ff */
[----:B------:R-:W-:-:S02]  /*43d0*/  LOP3.LUT R39, R25, 0x1, RZ, 0xc0, !PT ;  /* 0x0000000119277812 */ /* 0x000fc400078ec0ff */
[----:B------:R-:W-:Y:S02]  /*43e0*/  ISETP.NE.U32.AND.EX P5, PT, RZ, RZ, PT, P5 ;  /* 0x000000ffff00720c */ /* 0x000fe40003fa5150 */
        /* <DEDUP_REMOVED lines=10> */
[----:B------:R-:W-:-:S02]  /*4490*/  SEL R26, RZ, 0x800, P6 ;  /* 0x00000800ff1a7807 */ /* 0x000fc40003000000 */
[----:B------:R-:W-:Y:S02]  /*44a0*/  ISETP.NE.U32.AND P6, PT, R39, 0x1, PT ;  /* 0x000000012700780c */ /* 0x000fe40003fc5070 */
[C-C-:B------:R-:W-:Y:S02]  /*44b0*/  SHF.R.U64 R30, R2.reuse, UR40, R3.reuse ;  /* 0x00000028021e7c19 */ /* 0x140fe40008001203 */
[----:B------:R-:W-:Y:S02]  /*44c0*/  SHF.R.U64 R31, R2, UR41, R3 ;  /* 0x00000029021f7c19 */ /* 0x000fe40008001203 */
[----:B------:R-:W-:Y:S02]  /*44d0*/  ISETP.NE.U32.AND.EX P5, PT, RZ, RZ, PT, P5 ;  /* 0x000000ffff00720c */ /* 0x000fe40003fa5150 */
[----:B------:R-:W-:Y:S02]  /*44e0*/  LOP3.LUT R28, R28, 0x1, RZ, 0xc0, !PT ;  /* 0x000000011c1c7812 */ /* 0x000fe400078ec0ff */
[----:B------:R-:W-:-:S02]  /*44f0*/  ISETP.NE.U32.AND.EX P4, PT, RZ, RZ, PT, P4 ;  /* 0x000000ffff00720c */ /* 0x000fc40003f85140 */
[----:B------:R-:W-:Y:S02]  /*4500*/  ISETP.NE.U32.AND.EX P6, PT, RZ, RZ, PT, P6 ;  /* 0x000000ffff00720c */ /* 0x000fe40003fc5160 */
[----:B------:R-:W-:Y:S02]  /*4510*/  LOP3.LUT R30, R30, 0x1, RZ, 0xc0, !PT ;  /* 0x000000011e1e7812 */ /* 0x000fe400078ec0ff */
[----:B------:R-:W-:Y:S02]  /*4520*/  LOP3.LUT R31, R31, 0x1, RZ, 0xc0, !PT ;  /* 0x000000011f1f7812 */ /* 0x000fe400078ec0ff */
[----:B------:R-:W-:Y:S02]  /*4530*/  LOP3.LUT R34, R36, R34, R23, 0xfe, !PT ;  /* 0x0000002224227212 */ /* 0x000fe400078efe17 */
[----:B------:R-:W-:Y:S02]  /*4540*/  SEL R39, RZ, 0x1000, P5 ;  /* 0x00001000ff277807 */ /* 0x000fe40002800000 */
[----:B------:R-:W-:-:S02]  /*4550*/  ISETP.NE.U32.AND P5, PT, R28, 0x1, PT ;  /* 0x000000011c00780c */ /* 0x000fc40003fa5070 */
[----:B------:R-:W-:Y:S02]  /*4560*/  SEL R28, RZ, 0x2000, P4 ;  /* 0x00002000ff1c7807 */ /* 0x000fe40002000000 */
[----:B------:R-:W-:Y:S02]  /*4570*/  SEL R23, RZ, 0x4000, P6 ;  /* 0x00004000ff177807 */ /* 0x000fe40003000000 */
[----:B------:R-:W-:Y:S02]  /*4580*/  ISETP.NE.U32.AND P4, PT, R30, 0x1, PT ;  /* 0x000000011e00780c */ /* 0x000fe40003f85070 */
[----:B------:R-:W-:Y:S02]  /*4590*/  ISETP.NE.U32.AND P6, PT, R31, 0x1, PT ;  /* 0x000000011f00780c */ /* 0x000fe40003fc5070 */
[----:B------:R-:W-:Y:S02]  /*45a0*/  LOP3.LUT R35, R38, R35, R34, 0xfe, !PT ;  /* 0x0000002326237212 */ /* 0x000fe400078efe22 */
[----:B------:R-:W-:-:S02]  /*45b0*/  SHF.R.U64 R29, R2, UR36, R3 ;  /* 0x00000024021d7c19 */ /* 0x000fc40008001203 */
[C-C-:B------:R-:W-:Y:S02]  /*45c0*/  SHF.R.U64 R34, R2.reuse, UR37, R3.reuse ;  /* 0x0000002502227c19 */ /* 0x140fe40008001203 */
[C-C-:B------:R-:W-:Y:S02]  /*45d0*/  SHF.R.U64 R30, R2.reuse, UR38, R3.reuse ;  /* 0x00000026021e7c19 */ /* 0x140fe40008001203 */
[C-C-:B------:R-:W-:Y:S01]  /*45e0*/  SHF.R.U64 R31, R2.reuse, UR39, R3.reuse ;  /* 0x00000027021f7c19 */ /* 0x140fe20008001203 */
[----:B------:R-:W0:Y:S01]  /*45f0*/  LDCU.128 UR36, c[0x3][0x1f0] ;  /* 0x00c03e00ff2477ac */ /* 0x000e220008000c00 */
[----:B------:R-:W-:Y:S02]  /*4600*/  SHF.R.U64 R38, R2, UR42, R3 ;  /* 0x0000002a02267c19 */ /* 0x000fe40008001203 */
[----:B------:R-:W-:Y:S02]  /*4610*/  ISETP.NE.U32.AND.EX P5, PT, RZ, RZ, PT, P5 ;  /* 0x000000ffff00720c */ /* 0x000fe40003fa5150 */
[----:B------:R-:W-:-:S02]  /*4620*/  LOP3.LUT R38, R38, 0x1, RZ, 0xc0, !PT ;  /* 0x0000000126267812 */ /* 0x000fc400078ec0ff */
[----:B------:R-:W-:Y:S02]  /*4630*/  LOP3.LUT R36, R29, 0x1, RZ, 0xc0, !PT ;  /* 0x000000011d247812 */ /* 0x000fe400078ec0ff */
[----:B------:R-:W-:Y:S02]  /*4640*/  SEL R29, RZ, 0x8000, P5 ;  /* 0x00008000ff1d7807 */ /* 0x000fe40002800000 */
[----:B------:R-:W-:Y:S02]  /*4650*/  ISETP.NE.U32.AND P5, PT, R38, 0x1, PT ;  /* 0x000000012600780c */ /* 0x000fe40003fa5070 */
[----:B------:R-:W-:Y:S02]  /*4660*/  ISETP.NE.U32.AND.EX P6, PT, RZ, RZ, PT, P6 ;  /* 0x000000ffff00720c */ /* 0x000fe40003fc5160 */
[----:B------:R-:W-:Y:S02]  /*4670*/  LOP3.LUT R34, R34, 0x1, RZ, 0xc0, !PT ;  /* 0x0000000122227812 */ /* 0x000fe400078ec0ff */
[----:B------:R-:W-:Y:S01]  /*4680*/  ISETP.NE.U32.AND.EX P4, PT, RZ, RZ, PT, P4 ;  /* 0x000000ffff00720c */ /* 0x000fe20003f85140 */
[----:B0-----:R-:W-:Y:S01]  /*4690*/  UIADD3 UR36, UPT, UPT, UR36, -0x1, URZ ;  /* 0xffffffff24247890 */ /* 0x001fe2000fffe0ff */
[----:B------:R-:W-:Y:S01]  /*46a0*/  ISETP.NE.U32.AND.EX P5, PT, RZ, RZ, PT, P5 ;  /* 0x000000ffff00720c */ /* 0x000fe20003fa5150 */
[----:B------:R-:W-:Y:S01]  /*46b0*/  UIADD3 UR37, UPT, UPT, UR37, -0x1, URZ ;  /* 0xffffffff25257890 */ /* 0x000fe2000fffe0ff */
[----:B------:R-:W-:Y:S01]  /*46c0*/  SEL R41, RZ, 0x2, P6 ;  /* 0x00000002ff297807 */ /* 0x000fe20003000000 */
[----:B------:R-:W-:Y:S01]  /*46d0*/  UIADD3 UR38, UPT, UPT, UR38, -0x1, URZ ;  /* 0xffffffff26267890 */ /* 0x000fe2000fffe0ff */
[----:B------:R-:W-:Y:S01]  /*46e0*/  LOP3.LUT R30, R30, 0x1, RZ, 0xc0, !PT ;  /* 0x000000011e1e7812 */ /* 0x000fe200078ec0ff */
[----:B------:R-:W-:Y:S01]  /*46f0*/  UIADD3 UR39, UPT, UPT, UR39, -0x1, URZ ;  /* 0xffffffff27277890 */ /* 0x000fe2000fffe0ff */
[----:B------:R-:W-:-:S02]  /*4700*/  ISETP.NE.U32.AND P6, PT, R34, 0x1, PT ;  /* 0x000000012200780c */ /* 0x000fc40003fc5070 */
[----:B------:R-:W-:Y:S02]  /*4710*/  SEL R38, RZ, 0x1, P4 ;  /* 0x00000001ff267807 */ /* 0x000fe40002000000 */
[----:B------:R-:W-:Y:S02]  /*4720*/  SEL R34, RZ, 0x4, P5 ;  /* 0x00000004ff227807 */ /* 0x000fe40002800000 */
[----:B------:R-:W-:Y:S02]  /*4730*/  ISETP.NE.U32.AND P5, PT, R30, 0x1, PT ;  /* 0x000000011e00780c */ /* 0x000fe40003fa5070 */
[----:B------:R-:W-:Y:S02]  /*4740*/  ISETP.NE.U32.AND P4, PT, R36, 0x1, PT ;  /* 0x000000012400780c */ /* 0x000fe40003f85070 */
[----:B------:R-:W-:Y:S02]  /*4750*/  LOP3.LUT R30, R34, R41, R38, 0xfe, !PT ;  /* 0x00000029221e7212 */ /* 0x000fe400078efe26 */
[----:B------:R-:W-:-:S02]  /*4760*/  LOP3.LUT R37, R32, R37, R35, 0xfe, !PT ;  /* 0x0000002520257212 */ /* 0x000fc400078efe23 */
[C-C-:B------:R-:W-:Y:S02]  /*4770*/  SHF.R.U64 R34, R2.reuse, UR36, R3.reuse ;  /* 0x0000002402227c19 */ /* 0x140fe40008001203 */
[C-C-:B------:R-:W-:Y:S02]  /*4780*/  SHF.R.U64 R32, R2.reuse, UR37, R3.reuse ;  /* 0x0000002502207c19 */ /* 0x140fe40008001203 */
[C-C-:B------:R-:W-:Y:S02]  /*4790*/  SHF.R.U64 R38, R2.reuse, UR38, R3.reuse ;  /* 0x0000002602267c19 */ /* 0x140fe40008001203 */
[----:B------:R-:W-:Y:S01]  /*47a0*/  SHF.R.U64 R36, R2, UR39, R3 ;  /* 0x0000002702247c19 */ /* 0x000fe20008001203 */
[----:B------:R-:W0:Y:S01]  /*47b0*/  LDCU.128 UR36, c[0x3][0x200] ;  /* 0x00c04000ff2477ac */ /* 0x000e220008000c00 */
[----:B------:R-:W-:Y:S02]  /*47c0*/  ISETP.NE.U32.AND.EX P4, PT, RZ, RZ, PT, P4 ;  /* 0x000000ffff00720c */ /* 0x000fe40003f85140 */
[----:B------:R-:W-:-:S02]  /*47d0*/  LOP3.LUT R35, R31, 0x1, RZ, 0xc0, !PT ;  /* 0x000000011f237812 */ /* 0x000fc400078ec0ff */
[----:B------:R-:W-:Y:S02]  /*47e0*/  ISETP.NE.U32.AND.EX P6, PT, RZ, RZ, PT, P6 ;  /* 0x000000ffff00720c */ /* 0x000fe40003fc5160 */
[----:B------:R-:W-:Y:S02]  /*47f0*/  LOP3.LUT R31, R34, 0x1, RZ, 0xc0, !PT ;  /* 0x00000001221f7812 */ /* 0x000fe400078ec0ff */
[----:B------:R-:W-:Y:S02]  /*4800*/  SEL R34, RZ, 0x10000, P4 ;  /* 0x00010000ff227807 */ /* 0x000fe40002000000 */
[----:B------:R-:W-:Y:S02]  /*4810*/  ISETP.NE.U32.AND P4, PT, R35, 0x1, PT ;  /* 0x000000012300780c */ /* 0x000fe40003f85070 */
[----:B------:R-:W-:Y:S02]  /*4820*/  SEL R35, RZ, 0x20000, P6 ;  /* 0x00020000ff237807 */ /* 0x000fe40003000000 */
[----:B------:R-:W-:-:S02]  /*4830*/  ISETP.NE.U32.AND P6, PT, R31, 0x1, PT ;  /* 0x000000011f00780c */ /* 0x000fc40003fc5070 */
[----:B------:R-:W-:Y:S01]  /*4840*/  ISETP.NE.U32.AND.EX P5, PT, RZ, RZ, PT, P5 ;  /* 0x000000ffff00720c */ /* 0x000fe20003fa5150 */
[----:B0-----:R-:W-:Y:S01]  /*4850*/  UIADD3 UR36, UPT, UPT, UR36, -0x1, URZ ;  /* 0xffffffff24247890 */ /* 0x001fe2000fffe0ff */
[----:B------:R-:W-:Y:S01]  /*4860*/  LOP3.LUT R31, R32, 0x1, RZ, 0xc0, !PT ;  /* 0x00000001201f7812 */ /* 0x000fe200078ec0ff */
[----:B------:R-:W-:Y:S01]  /*4870*/  UIADD3 UR37, UPT, UPT, UR37, -0x1, URZ ;  /* 0xffffffff25257890 */ /* 0x000fe2000fffe0ff */
[----:B------:R-:W-:Y:S01]  /*4880*/  ISETP.NE.U32.AND.EX P4, PT, RZ, RZ, PT, P4 ;  /* 0x000000ffff00720c */ /* 0x000fe20003f85140 */
[----:B------:R-:W-:Y:S01]  /*4890*/  UIADD3 UR39, UPT, UPT, UR39, -0x1, URZ ;  /* 0xffffffff27277890 */ /* 0x000fe2000fffe0ff */
[----:B------:R-:W-:Y:S01]  /*48a0*/  LOP3.LUT R38, R38, 0x1, RZ, 0xc0, !PT ;  /* 0x0000000126267812 */ /* 0x000fe200078ec0ff */
[----:B------:R-:W-:Y:S01]  /*48b0*/  UIADD3 UR38, UPT, UPT, UR38, -0x1, URZ ;  /* 0xffffffff26267890 */ /* 0x000fe2000fffe0ff */
[----:B------:R-:W-:Y:S02]  /*48c0*/  SEL R32, RZ, 0x40000, P5 ;  /* 0x00040000ff207807 */ /* 0x000fe40002800000 */
[----:B------:R-:W-:-:S02]  /*48d0*/  ISETP.NE.U32.AND.EX P6, PT, RZ, RZ, PT, P6 ;  /* 0x000000ffff00720c */ /* 0x000fc40003fc5160 */
[----:B------:R-:W-:Y:S02]  /*48e0*/  ISETP.NE.U32.AND P5, PT, R31, 0x1, PT ;  /* 0x000000011f00780c */ /* 0x000fe40003fa5070 */
[----:B------:R-:W-:Y:S02]  /*48f0*/  LOP3.LUT R36, R36, 0x1, RZ, 0xc0, !PT ;  /* 0x0000000124247812 */ /* 0x000fe400078ec0ff */
[----:B------:R-:W-:Y:S02]  /*4900*/  LOP3.LUT R37, R10, R33, R37, 0xfe, !PT ;  /* 0x000000210a257212 */ /* 0x000fe400078efe25 */
[----:B------:R-:W-:Y:S02]  /*4910*/  SEL R31, RZ, 0x80000, P4 ;  /* 0x00080000ff1f7807 */ /* 0x000fe40002000000 */
[----:B------:R-:W-:Y:S02]  /*4920*/  SHF.R.U64 R33, R2, UR36, R3 ;  /* 0x0000002402217c19 */ /* 0x000fe40008001203 */
[----:B------:R-:W-:-:S02]  /*4930*/  ISETP.NE.U32.AND P4, PT, R38, 0x1, PT ;  /* 0x000000012600780c */ /* 0x000fc40003f85070 */
[----:B------:R-:W-:Y:S02]  /*4940*/  SEL R38, RZ, 0x100000, P6 ;  /* 0x00100000ff267807 */ /* 0x000fe40003000000 */
[--C-:B------:R-:W-:Y:S02]  /*4950*/  SHF.R.U64 R10, R2, UR37, R3.reuse ;  /* 0x00000025020a7c19 */ /* 0x100fe40008001203 */
[----:B------:R-:W-:Y:S02]  /*4960*/  ISETP.NE.U32.AND P6, PT, R36, 0x1, PT ;  /* 0x000000012400780c */ /* 0x000fe40003fc5070 */
[----:B------:R-:W-:Y:S02]  /*4970*/  ISETP.NE.U32.AND.EX P5, PT, RZ, RZ, PT, P5 ;  /* 0x000000ffff00720c */ /* 0x000fe40003fa5150 */
[----:B------:R-:W-:Y:S02]  /*4980*/  LOP3.LUT R33, R33, 0x1, RZ, 0xc0, !PT ;  /* 0x0000000121217812 */ /* 0x000fe400078ec0ff */
[----:B------:R-:W-:Y:S01]  /*4990*/  SHF.R.U64 R40, R2, UR43, R3 ;  /* 0x0000002b02287c19 */ /* 0x000fe20008001203 */
[----:B------:R-:W0:Y:S01]  /*49a0*/  LDCU.128 UR40, c[0x3][0x210] ;  /* 0x00c04200ff2877ac */ /* 0x000e220008000c00 */
[----:B------:R-:W-:-:S02]  /*49b0*/  ISETP.NE.U32.AND.EX P4, PT, RZ, RZ, PT, P4 ;  /* 0x000000ffff00720c */ /* 0x000fc40003f85140 */
[----:B------:R-:W-:Y:S02]  /*49c0*/  LOP3.LUT R10, R10, 0x1, RZ, 0xc0, !PT ;  /* 0x000000010a0a7812 */ /* 0x000fe400078ec0ff */
[----:B------:R-:W-:Y:S02]  /*49d0*/  SEL R36, RZ, 0x200000, P5 ;  /* 0x00200000ff247807 */ /* 0x000fe40002800000 */
[----:B------:R-:W-:Y:S02]  /*49e0*/  ISETP.NE.U32.AND.EX P6, PT, RZ, RZ, PT, P6 ;  /* 0x000000ffff00720c */ /* 0x000fe40003fc5160 */
[----:B------:R-:W-:Y:S02]  /*49f0*/  ISETP.NE.U32.AND P5, PT, R33, 0x1, PT ;  /* 0x000000012100780c */ /* 0x000fe40003fa5070 */
[----:B------:R-:W-:Y:S02]  /*4a00*/  LOP3.LUT R40, R40, 0x1, RZ, 0xc0, !PT ;  /* 0x0000000128287812 */ /* 0x000fe400078ec0ff */
[----:B------:R-:W-:-:S02]  /*4a10*/  SEL R33, RZ, 0x400000, P4 ;  /* 0x00400000ff217807 */ /* 0x000fc40002000000 */
[----:B------:R-:W-:Y:S02]  /*4a20*/  ISETP.NE.U32.AND P4, PT, R10, 0x1, PT ;  /* 0x000000010a00780c */ /* 0x000fe40003f85070 */
[----:B------:R-:W-:Y:S01]  /*4a30*/  SEL R10, RZ, 0x800000, P6 ;  /* 0x00800000ff0a7807 */ /* 0x000fe20003000000 */
[----:B0-----:R-:W-:Y:S01]  /*4a40*/  UIADD3 UR40, UPT, UPT, UR40, -0x1, URZ ;  /* 0xffffffff28287890 */ /* 0x001fe2000fffe0ff */
[----:B------:R-:W-:Y:S01]  /*4a50*/  ISETP.NE.U32.AND P6, PT, R40, 0x1, PT ;  /* 0x000000012800780c */ /* 0x000fe20003fc5070 */
[----:B------:R-:W-:Y:S01]  /*4a60*/  UIADD3 UR41, UPT, UPT, UR41, -0x1, URZ ;  /* 0xffffffff29297890 */ /* 0x000fe2000fffe0ff */
[----:B------:R-:W-:Y:S01]  /*4a70*/  LOP3.LUT R9, R12, R9, R37, 0xfe, !PT ;  /* 0x000000090c097212 */ /* 0x000fe200078efe25 */
[----:B------:R-:W-:Y:S01]  /*4a80*/  UIADD3 UR42, UPT, UPT, UR42, -0x1, URZ ;  /* 0xffffffff2a2a7890 */ /* 0x000fe2000fffe0ff */
[----:B------:R-:W-:Y:S01]  /*4a90*/  ISETP.NE.U32.AND.EX P6, PT, RZ, RZ, PT, P6 ;  /* 0x000000ffff00720c */ /* 0x000fe20003fc5160 */
[----:B------:R-:W-:Y:S01]  /*4aa0*/  UIADD3 UR43, UPT, UPT, UR43, -0x1, URZ ;  /* 0xffffffff2b2b7890 */ /* 0x000fe2000fffe0ff */
[----:B------:R-:W-:-:S02]  /*4ab0*/  SHF.R.U64 R12, R2, UR39, R3 ;  /* 0x00000027020c7c19 */ /* 0x000fc40008001203 */
[----:B------:R-:W-:Y:S02]  /*4ac0*/  SEL R41, RZ, 0x8, P6 ;  /* 0x00000008ff297807 */ /* 0x000fe40003000000 */
[----:B------:R-:W-:Y:S02]  /*4ad0*/  ISETP.NE.U32.AND.EX P5, PT, RZ, RZ, PT, P5 ;  /* 0x000000ffff00720c */ /* 0x000fe40003fa5150 */
[----:B------:R-:W-:Y:S02]  /*4ae0*/  LOP3.LUT R19, R19, R41, R30, 0xfe, !PT ;  /* 0x0000002913137212 */ /* 0x000fe400078efe1e */
[----:B------:R-:W-:Y:S02]  /*4af0*/  LOP3.LUT R12, R12, 0x1, RZ, 0xc0, !PT ;  /* 0x000000010c0c7812 */ /* 0x000fe400078ec0ff */
[----:B------:R-:W-:Y:S02]  /*4b00*/  LOP3.LUT R20, R21, R20, R19, 0xfe, !PT ;  /* 0x0000001415147212 */ /* 0x000fe400078efe13 */
[----:B------:R-:W-:-:S02]  /*4b10*/  SEL R19, RZ, 0x1000000, P5 ;  /* 0x01000000ff137807 */ /* 0x000fc40002800000 */
[----:B------:R-:W-:Y:S02]  /*4b20*/  LOP3.LUT R22, R25, R22, R20, 0xfe, !PT ;  /* 0x0000001619167212 */ /* 0x000fe400078efe14 */
[----:B------:R-:W-:Y:S02]  /*4b30*/  ISETP.NE.U32.AND P5, PT, R12, 0x1, PT ;  /* 0x000000010c00780c */ /* 0x000fe40003fa5070 */
[----:B------:R-:W-:Y:S02]  /*4b40*/  LOP3.LUT R24, R27, R24, R22, 0xfe, !PT ;  /* 0x000000181b187212 */ /* 0x000fe400078efe16 */
[----:B------:R-:W-:Y:S02]  /*4b50*/  SHF.R.U64 R12, R2, UR40, R3 ;  /* 0x00000028020c7c19 */ /* 0x000fe40008001203 */
[----:B------:R-:W-:Y:S02]  /*4b60*/  LOP3.LUT R26, R39, R26, R24, 0xfe, !PT ;  /* 0x0000001a271a7212 */ /* 0x000fe400078efe18 */
[----:B------:R-:W-:-:S02]  /*4b70*/  ISETP.NE.U32.AND.EX P4, PT, RZ, RZ, PT, P4 ;  /* 0x000000ffff00720c */ /* 0x000fc40003f85140 */
[----:B------:R-:W-:Y:S02]  /*4b80*/  LOP3.LUT R23, R23, R28, R26, 0xfe, !PT ;  /* 0x0000001c17177212 */ /* 0x000fe400078efe1a */
[----:B------:R-:W-:Y:S02]  /*4b90*/  LOP3.LUT R12, R12, 0x1, RZ, 0xc0, !PT ;  /* 0x000000010c0c7812 */ /* 0x000fe400078ec0ff */
[----:B------:R-:W-:Y:S02]  /*4ba0*/  LOP3.LUT R29, R34, R29, R23, 0xfe, !PT ;  /* 0x0000001d221d7212 */ /* 0x000fe400078efe17 */
[----:B------:R-:W-:Y:S02]  /*4bb0*/  SHF.R.U64 R40, R2, UR38, R3 ;  /* 0x0000002602287c19 */ /* 0x000fe40008001203 */
[----:B------:R-:W-:Y:S02]  /*4bc0*/  LOP3.LUT R32, R32, R35, R29, 0xfe, !PT ;  /* 0x0000002320207212 */ /* 0x000fe400078efe1d */
[----:B------:R-:W-:-:S02]  /*4bd0*/  LOP3.LUT R11, R14, R11, R9, 0xfe, !PT ;  /* 0x0000000b0e0b7212 */ /* 0x000fc400078efe09 */
[----:B------:R-:W-:Y:S02]  /*4be0*/  LOP3.LUT R31, R38, R31, R32, 0xfe, !PT ;  /* 0x0000001f261f7212 */ /* 0x000fe400078efe20 */
[----:B------:R-:W-:Y:S02]  /*4bf0*/  SEL R14, RZ, 0x2000000, P4 ;  /* 0x02000000ff0e7807 */ /* 0x000fe40002000000 */
[----:B------:R-:W-:Y:S02]  /*4c00*/  ISETP.NE.U32.AND P4, PT, R12, 0x1, PT ;  /* 0x000000010c00780c */ /* 0x000fe40003f85070 */
[----:B------:R-:W-:Y:S02]  /*4c10*/  LOP3.LUT R40, R40, 0x1, RZ, 0xc0, !PT ;  /* 0x0000000128287812 */ /* 0x000fe400078ec0ff */
[----:B------:R-:W-:Y:S02]  /*4c20*/  LOP3.LUT R12, R33, R36, R31, 0xfe, !PT ;  /* 0x00000024210c7212 */ /* 0x000fe400078efe1f */
[----:B------:R-:W-:-:S02]  /*4c30*/  SHF.R.U64 R9, R2, UR41, R3 ;  /* 0x0000002902097c19 */ /* 0x000fc40008001203 */
[----:B------:R-:W-:Y:S02]  /*4c40*/  ISETP.NE.U32.AND P6, PT, R40, 0x1, PT ;  /* 0x000000012800780c */ /* 0x000fe40003fc5070 */
[----:B------:R-:W-:Y:S02]  /*4c50*/  LOP3.LUT R12, R19, R10, R12, 0xfe, !PT ;  /* 0x0000000a130c7212 */ /* 0x000fe400078efe0c */
[----:B------:R-:W-:Y:S02]  /*4c60*/  LOP3.LUT R10, R9, 0x1, RZ, 0xc0, !PT ;  /* 0x00000001090a7812 */ /* 0x000fe400078ec0ff */
[C-C-:B------:R-:W-:Y:S02]  /*4c70*/  SHF.R.U64 R9, R2.reuse, UR42, R3.reuse ;  /* 0x0000002a02097c19 */ /* 0x140fe40008001203 */
[----:B------:R-:W-:Y:S02]  /*4c80*/  ISETP.NE.U32.AND.EX P6, PT, RZ, RZ, PT, P6 ;  /* 0x000000ffff00720c */ /* 0x000fe40003fc5160 */
[----:B------:R-:W-:-:S02]  /*4c90*/  SHF.R.U64 R2, R2, UR43, R3 ;  /* 0x0000002b02027c19 */ /* 0x000fc40008001203 */
[----:B------:R-:W-:Y:S02]  /*4ca0*/  ISETP.NE.U32.AND.EX P4, PT, RZ, RZ, PT, P4 ;  /* 0x000000ffff00720c */ /* 0x000fe40003f85140 */
[----:B------:R-:W-:Y:S02]  /*4cb0*/  LOP3.LUT R3, R9, 0x1, RZ, 0xc0, !PT ;  /* 0x0000000109037812 */ /* 0x000fe400078ec0ff */
[----:B------:R-:W-:Y:S02]  /*4cc0*/  LOP3.LUT R13, R16, R13, R11, 0xfe, !PT ;  /* 0x0000000d100d7212 */ /* 0x000fe400078efe0b */
[----:B------:R-:W-:Y:S02]  /*4cd0*/  SEL R11, RZ, 0x4000000, P6 ;  /* 0x04000000ff0b7807 */ /* 0x000fe40003000000 */
[----:B------:R-:W-:Y:S02]  /*4ce0*/  ISETP.NE.U32.AND.EX P5, PT, RZ, RZ, PT, P5 ;  /* 0x000000ffff00720c */ /* 0x000fe40003fa5150 */
[----:B------:R-:W-:-:S02]  /*4cf0*/  ISETP.NE.U32.AND.EX P0, PT, RZ, RZ, PT, P0 ;  /* 0x000000ffff00720c */ /* 0x000fc40003f05100 */
[----:B------:R-:W-:Y:S02]  /*4d00*/  SEL R9, RZ, 0x10000000, P4 ;  /* 0x10000000ff097807 */ /* 0x000fe40002000000 */
[----:B------:R-:W-:Y:S02]  /*4d10*/  ISETP.NE.U32.AND P6, PT, R10, 0x1, PT ;  /* 0x000000010a00780c */ /* 0x000fe40003fc5070 */
[----:B------:R-:W-:Y:S02]  /*4d20*/  LOP3.LUT R2, R2, 0x1, RZ, 0xc0, !PT ;  /* 0x0000000102027812 */ /* 0x000fe400078ec0ff */
[----:B------:R-:W-:Y:S02]  /*4d30*/  ISETP.NE.U32.AND P4, PT, R3, 0x1, PT ;  /* 0x000000010300780c */ /* 0x000fe40003f85070 */
[----:B------:R-:W-:Y:S02]  /*4d40*/  LOP3.LUT R11, R11, R14, R12, 0xfe, !PT ;  /* 0x0000000e0b0b7212 */ /* 0x000fe400078efe0c */
[----:B------:R-:W-:-:S02]  /*4d50*/  SEL R10, RZ, 0x8000000, P5 ;  /* 0x08000000ff0a7807 */ /* 0x000fc40002800000 */
[----:B------:R-:W-:Y:S01]  /*4d60*/  LOP3.LUT R15, R18, R15, R13, 0xfe, !PT ;  /* 0x0000000f120f7212 */ /* 0x000fe200078efe0d */
[----:B------:R-:W-:Y:S01]  /*4d70*/  IMAD.MOV.U32 R13, RZ, RZ, 0x1 ;  /* 0x00000001ff0d7424 */ /* 0x000fe200078e00ff */
        /* <DEDUP_REMOVED lines=8> */
[----:B------:R-:W-:Y:S02]  /*4e00*/  ISETP.NE.U32.AND.EX P3, PT, RZ, RZ, PT, P3 ;  /* 0x000000ffff00720c */ /* 0x000fe40003f65130 */
[----:B------:R-:W-:Y:S02]  /*4e10*/  SEL R10, RZ, 0x20000000, P1 ;  /* 0x20000000ff0a7807 */ /* 0x000fe40000800000 */
[----:B------:R-:W-:-:S02]  /*4e20*/  SEL R11, RZ, 0x40000000, P2 ;  /* 0x40000000ff0b7807 */ /* 0x000fc40001000000 */
[----:B------:R-:W-:Y:S02]  /*4e30*/  SEL R2, RZ, 0x20000000, P6 ;  /* 0x20000000ff027807 */ /* 0x000fe40003000000 */
[----:B------:R-:W-:Y:S02]  /*4e40*/  SEL R3, RZ, 0x40000000, P4 ;  /* 0x40000000ff037807 */ /* 0x000fe40002000000 */
[----:B------:R-:W-:Y:S02]  /*4e50*/  ISETP.NE.U32.AND.EX P0, PT, RZ, RZ, PT, P0 ;  /* 0x000000ffff00720c */ /* 0x000fe40003f05100 */
[----:B------:R-:W-:Y:S02]  /*4e60*/  LOP3.LUT R11, R11, R10, R17, 0xfe, !PT ;  /* 0x0000000a0b0b7212 */ /* 0x000fe400078efe11 */
[----:B------:R-:W-:Y:S02]  /*4e70*/  SEL R12, RZ, 0x80000000, P3 ;  /* 0x80000000ff0c7807 */ /* 0x000fe40001800000 */
[----:B------:R-:W-:Y:S01]  /*4e80*/  LOP3.LUT R3, R3, R2, R9, 0xfe, !PT ;  /* 0x0000000203037212 */ /* 0x000fe200078efe09 */
[----:B------:R-:W-:Y:S01]  /*4e90*/  IMAD.MOV.U32 R9, RZ, RZ, RZ ;  /* 0x000000ffff097224 */ /* 0x000fe200078e00ff */
[----:B------:R-:W-:-:S02]  /*4ea0*/  SEL R10, RZ, 0x80000000, P0 ;  /* 0x80000000ff0a7807 */ /* 0x000fc40000000000 */
[----:B------:R-:W-:Y:S01]  /*4eb0*/  LOP3.LUT R12, R12, R11, RZ, 0xfc, !PT ;  /* 0x0000000b0c0c7212 */ /* 0x000fe200078efcff */
[----:B------:R-:W-:Y:S01]  /*4ec0*/  IMAD.MOV.U32 R11, RZ, RZ, RZ ;  /* 0x000000ffff0b7224 */ /* 0x000fe200078e00ff */
[----:B------:R-:W-:-:S07]  /*4ed0*/  LOP3.LUT R10, R10, R3, RZ, 0xfc, !PT ;  /* 0x000000030a0a7212 */ /* 0x000fce00078efcff */
.L_x_2:
[C---:B------:R-:W-:Y:S01]  /*4ee0*/  VIADD R2, R13.reuse, 0xffffffff ;  /* 0xffffffff0d027836 */ /* 0x040fe20000000000 */
[----:B------:R-:W0:Y:S01]  /*4ef0*/  LDCU.128 UR40, c[0x3][0x320] ;  /* 0x00c06400ff2877ac */ /* 0x000e220008000c00 */
[----:B------:R-:W-:Y:S02]  /*4f00*/  IMAD R43, R13, 0x8, R0 ;  /* 0x000000080d2b7824 */ /* 0x000fe400078e0200 */
[----:B------:R-:W-:Y:S01]  /*4f10*/  IMAD R2, R2, 0x8, R1 ;  /* 0x0000000802027824 */ /* 0x000fe200078e0201 */
[----:B------:R-:W1:Y:S02]  /*4f20*/  LDCU.128 UR36, c[0x3][0x330] ;  /* 0x00c06600ff2477ac */ /* 0x000e640008000c00 */
[----:B------:R2:W-:Y:S04]  /*4f30*/  STL.64 [R43], R10 ;  /* 0x0000000a2b007387 */ /* 0x0005e80000100a00 */
[----:B------:R-:W3:Y:S01]  /*4f40*/  LDL.64 R2, [R2] ;  /* 0x0000000002027983 */ /* 0x000ee20000100a00 */
[----:B0-----:R-:W-:-:S02]  /*4f50*/  UIADD3 UR40, UPT, UPT, UR40, -0x1, URZ ;  /* 0xffffffff28287890 */ /* 0x001fc4000fffe0ff */
        /* <DEDUP_REMOVED lines=15> */
[----:B------:R-:W-:-:S03]  /*5050*/  SHF.R.U64 R41, R10, UR39, R11 ;  /* 0x000000270a297c19 */ /* 0x000fc6000800120b */
        /* <DEDUP_REMOVED lines=37> */
[----:B------:R-:W-:Y:S02]  /*52b0*/  LOP3.LUT R28, R28, 0x1, RZ, 0xc0, !PT ;  /* 0x000000011c1c7812 */ /* 0x000fe400078ec0ff */
[----:B------:R-:W-:Y:S02]  /*52c0*/  LOP3.LUT R29, R29, 0x1, RZ, 0xc0, !PT ;  /* 0x000000011d1d7812 */ /* 0x000fe400078ec0ff */
[----:B------:R-:W-:Y:S02]  /*52d0*/  LOP3.LUT R25, R25, 0x1, RZ, 0xc0, !PT ;  /* 0x0000000119197812 */ /* 0x000fe400078ec0ff */
[----:B------:R-:W-:Y:S02]  /*52e0*/  ISETP.NE.U32.AND P5, PT, R28, 0x1, PT ;  /* 0x000000011c00780c */ /* 0x000fe40003fa5070 */
[----:B------:R-:W-:Y:S01]  /*52f0*/  ISETP.NE.U32.AND P6, PT, R29, 0x1, PT ;  /* 0x000000011d00780c */ /* 0x000fe20003fc5070 */
[----:B0-----:R-:W-:Y:S01]  /*5300*/  UIADD3 UR40, UPT, UPT, UR40, -0x1, URZ ;  /* 0xffffffff28287890 */ /* 0x001fe2000fffe0ff */
[----:B------:R-:W-:Y:S01]  /*5310*/  ISETP.NE.U32.AND P4, PT, R25, 0x1, PT ;  /* 0x000000011900780c */ /* 0x000fe20003f85070 */
[----:B------:R-:W-:Y:S01]  /*5320*/  UIADD3 UR42, UPT, UPT, UR42, -0x1, URZ ;  /* 0xffffffff2a2a7890 */ /* 0x000fe2000fffe0ff */
[----:B------:R-:W-:Y:S01]  /*5330*/  LOP3.LUT R22, R22, 0x1, RZ, 0xc0, !PT ;  /* 0x0000000116167812 */ /* 0x000fe200078ec0ff */
[----:B------:R-:W-:Y:S01]  /*5340*/  UIADD3 UR43, UPT, UPT, UR43, -0x1, URZ ;  /* 0xffffffff2b2b7890 */ /* 0x000fe2000fffe0ff */
[----:B------:R-:W-:Y:S01]  /*5350*/  LOP3.LUT R24, R24, 0x1, RZ, 0xc0, !PT ;  /* 0x0000000118187812 */ /* 0x000fe200078ec0ff */
[----:B------:R-:W-:Y:S01]  /*5360*/  UIADD3 UR41, UPT, UPT, UR41, -0x1, URZ ;  /* 0xffffffff29297890 */ /* 0x000fe2000fffe0ff */
[----:B------:R-:W-:-:S02]  /*5370*/  LOP3.LUT R20, R20, 0x1, RZ, 0xc0, !PT ;  /* 0x0000000114147812 */ /* 0x000fc400078ec0ff */
[----:B------:R-:W-:Y:S02]  /*5380*/  LOP3.LUT R21, R21, 0x1, RZ, 0xc0, !PT ;  /* 0x0000000115157812 */ /* 0x000fe400078ec0ff */
[----:B------:R-:W-:Y:S02]  /*5390*/  ISETP.NE.U32.AND.EX P5, PT, RZ, RZ, PT, P5 ;  /* 0x000000ffff00720c */ /* 0x000fe40003fa5150 */
[----:B------:R-:W-:Y:S02]  /*53a0*/  ISETP.NE.U32.AND.EX P6, PT, RZ, RZ, PT, P6 ;  /* 0x000000ffff00720c */ /* 0x000fe40003fc5160 */
[----:B------:R-:W-:Y:S02]  /*53b0*/  ISETP.NE.U32.AND.EX P4, PT, RZ, RZ, PT, P4 ;  /* 0x000000ffff00720c */ /* 0x000fe40003f85140 */
[----:B------:R-:W-:Y:S02]  /*53c0*/  ISETP.NE.U32.AND P3, PT, R22, 0x1, PT ;  /* 0x000000011600780c */ /* 0x000fe40003f65070 */
[----:B------:R-:W-:Y:S01]  /*53d0*/  ISETP.NE.U32.AND P2, PT, R24, 0x1, PT ;  /* 0x000000011800780c */ /* 0x000fe20003f45070 */
[----:B-1----:R-:W-:Y:S01]  /*53e0*/  UIADD3 UR36, UPT, UPT, UR36, -0x1, URZ ;  /* 0xffffffff24247890 */ /* 0x002fe2000fffe0ff */
[----:B------:R-:W-:-:S02]  /*53f0*/  SHF.R.U64 R33, R10, UR40, R11 ;  /* 0x000000280a217c19 */ /* 0x000fc4000800120b */
[----:B------:R-:W-:Y:S02]  /*5400*/  ISETP.NE.U32.AND P1, PT, R20, 0x1, PT ;  /* 0x000000011400780c */ /* 0x000fe40003f25070 */
[----:B------:R-:W-:Y:S02]  /*5410*/  ISETP.NE.U32.AND P0, PT, R21, 0x1, PT ;  /* 0x000000011500780c */ /* 0x000fe40003f05070 */
[C-C-:B------:R-:W-:Y:S02]  /*5420*/  SHF.R.U64 R31, R10.reuse, UR42, R11.reuse ;  /* 0x0000002a0a1f7c19 */ /* 0x140fe4000800120b */
[----:B------:R-:W-:Y:S02]  /*5430*/  SHF.R.U64 R30, R10, UR43, R11 ;  /* 0x0000002b0a1e7c19 */ /* 0x000fe4000800120b */
[----:B------:R-:W-:Y:S02]  /*5440*/  SEL R20, RZ, 0x1, P5 ;  /* 0x00000001ff147807 */ /* 0x000fe40002800000 */
[----:B------:R-:W-:-:S02]  /*5450*/  SEL R21, RZ, 0x2, P6 ;  /* 0x00000002ff157807 */ /* 0x000fc40003000000 */
[----:B------:R-:W-:Y:S02]  /*5460*/  SEL R22, RZ, 0x4, P4 ;  /* 0x00000004ff167807 */ /* 0x000fe40002000000 */
[----:B------:R-:W-:Y:S02]  /*5470*/  ISETP.NE.U32.AND.EX P3, PT, RZ, RZ, PT, P3 ;  /* 0x000000ffff00720c */ /* 0x000fe40003f65130 */
[----:B------:R-:W-:Y:S02]  /*5480*/  ISETP.NE.U32.AND.EX P2, PT, RZ, RZ, PT, P2 ;  /* 0x000000ffff00720c */ /* 0x000fe40003f45120 */
[----:B------:R-:W-:Y:S02]  /*5490*/  LOP3.LUT R34, R34, 0x1, RZ, 0xc0, !PT ;  /* 0x0000000122227812 */ /* 0x000fe400078ec0ff */
[----:B------:R-:W-:Y:S02]  /*54a0*/  LOP3.LUT R33, R33, 0x1, RZ, 0xc0, !PT ;  /* 0x0000000121217812 */ /* 0x000fe400078ec0ff */
[----:B------:R-:W-:Y:S01]  /*54b0*/  SHF.R.U64 R32, R10, UR41, R11 ;  /* 0x000000290a207c19 */ /* 0x000fe2000800120b */
[----:B------:R-:W0:Y:S01]  /*54c0*/  LDCU.128 UR40, c[0x3][0x2e0] ;  /* 0x00c05c00ff2877ac */ /* 0x000e220008000c00 */
[----:B------:R-:W-:-:S02]  /*54d0*/  LOP3.LUT R22, R22, R21, R20, 0xfe, !PT ;  /* 0x0000001516167212 */ /* 0x000fc400078efe14 */
[----:B------:R-:W-:Y:S02]  /*54e0*/  LOP3.LUT R31, R31, 0x1, RZ, 0xc0, !PT ;  /* 0x000000011f1f7812 */ /* 0x000fe400078ec0ff */
[----:B------:R-:W-:Y:S02]  /*54f0*/  LOP3.LUT R30, R30, 0x1, RZ, 0xc0, !PT ;  /* 0x000000011e1e7812 */ /* 0x000fe400078ec0ff */
[----:B------:R-:W-:Y:S02]  /*5500*/  SHF.R.U64 R29, R10, UR36, R11 ;  /* 0x000000240a1d7c19 */ /* 0x000fe4000800120b */
[----:B------:R-:W-:Y:S02]  /*5510*/  SEL R21, RZ, 0x8, P3 ;  /* 0x00000008ff157807 */ /* 0x000fe40001800000 */
[----:B------:R-:W-:Y:S02]  /*5520*/  SEL R20, RZ, 0x10, P2 ;  /* 0x00000010ff147807 */ /* 0x000fe40001000000 */
[----:B------:R-:W-:-:S02]  /*5530*/  ISETP.NE.U32.AND.EX P1, PT, RZ, RZ, PT, P1 ;  /* 0x000000ffff00720c */ /* 0x000fc40003f25110 */
[----:B------:R-:W-:Y:S02]  /*5540*/  ISETP.NE.U32.AND.EX P4, PT, RZ, RZ, PT, P0 ;  /* 0x000000ffff00720c */ /* 0x000fe40003f85100 */
[----:B------:R-:W-:Y:S02]  /*5550*/  ISETP.NE.U32.AND P5, PT, R34, 0x1, PT ;  /* 0x000000012200780c */ /* 0x000fe40003fa5070 */
[----:B------:R-:W-:Y:S02]  /*5560*/  ISETP.NE.U32.AND P6, PT, R33, 0x1, PT ;  /* 0x000000012100780c */ /* 0x000fe40003fc5070 */
[----:B------:R-:W-:Y:S02]  /*5570*/  LOP3.LUT R32, R32, 0x1, RZ, 0xc0, !PT ;  /* 0x0000000120207812 */ /* 0x000fe400078ec0ff */
[----:B------:R-:W-:Y:S02]  /*5580*/  ISETP.NE.U32.AND P2, PT, R31, 0x1, PT ;  /* 0x000000011f00780c */ /* 0x000fe40003f45070 */
[----:B------:R-:W-:-:S02]  /*5590*/  ISETP.NE.U32.AND P0, PT, R30, 0x1, PT ;  /* 0x000000011e00780c */ /* 0x000fc40003f05070 */
[----:B------:R-:W-:Y:S02]  /*55a0*/  LOP3.LUT R20, R20, R21, R22, 0xfe, !PT ;  /* 0x0000001514147212 */ /* 0x000fe400078efe16 */
[----:B------:R-:W-:Y:S02]  /*55b0*/  LOP3.LUT R29, R29, 0x1, RZ, 0xc0, !PT ;  /* 0x000000011d1d7812 */ /* 0x000fe400078ec0ff */
[----:B------:R-:W-:Y:S02]  /*55c0*/  SEL R31, RZ, 0x20, P1 ;  /* 0x00000020ff1f7807 */ /* 0x000fe40000800000 */
[----:B------:R-:W-:Y:S02]  /*55d0*/  SEL R30, RZ, 0x40, P4 ;  /* 0x00000040ff1e7807 */ /* 0x000fe40002000000 */
[----:B------:R-:W-:Y:S02]  /*55e0*/  ISETP.NE.U32.AND.EX P5, PT, RZ, RZ, PT, P5 ;  /* 0x000000ffff00720c */ /* 0x000fe40003fa5150 */
[----:B------:R-:W-:-:S02]  /*55f0*/  ISETP.NE.U32.AND.EX P6, PT, RZ, RZ, PT, P6 ;  /* 0x000000ffff00720c */ /* 0x000fc40003fc5160 */
[----:B------:R-:W-:Y:S02]  /*5600*/  ISETP.NE.U32.AND P3, PT, R32, 0x1, PT ;  /* 0x000000012000780c */ /* 0x000fe40003f65070 */
[----:B------:R-:W-:Y:S02]  /*5610*/  ISETP.NE.U32.AND P1, PT, R29, 0x1, PT ;  /* 0x000000011d00780c */ /* 0x000fe40003f25070 */
[----:B------:R-:W-:Y:S01]  /*5620*/  LOP3.LUT R30, R30, R31, R20, 0xfe, !PT ;  /* 0x0000001f1e1e7212 */ /* 0x000fe200078efe14 */
[----:B------:R-:W-:Y:S01]  /*5630*/  UIADD3 UR37, UPT, UPT, UR37, -0x1, URZ ;  /* 0xffffffff25257890 */ /* 0x000fe2000fffe0ff */
[----:B------:R-:W-:Y:S01]  /*5640*/  SEL R29, RZ, 0x80, P5 ;  /* 0x00000080ff1d7807 */ /* 0x000fe20002800000 */
[----:B------:R-:W-:Y:S01]  /*5650*/  UIADD3 UR38, UPT, UPT, UR38, -0x1, URZ ;  /* 0xffffffff26267890 */ /* 0x000fe2000fffe0ff */
[----:B------:R-:W-:Y:S01]  /*5660*/  SEL R20, RZ, 0x100, P6 ;  /* 0x00000100ff147807 */ /* 0x000fe20003000000 */
[----:B------:R-:W-:Y:S01]  /*5670*/  UIADD3 UR39, UPT, UPT, UR39, -0x1, URZ ;  /* 0xffffffff27277890 */ /* 0x000fe2000fffe0ff */
[----:B------:R-:W-:-:S02]  /*5680*/  ISETP.NE.U32.AND.EX P3, PT, RZ, RZ, PT, P3 ;  /* 0x000000ffff00720c */ /* 0x000fc40003f65130 */
[----:B------:R-:W-:Y:S02]  /*5690*/  ISETP.NE.U32.AND.EX P2, PT, RZ, RZ, PT, P2 ;  /* 0x000000ffff00720c */ /* 0x000fe40003f45120 */
[----:B------:R-:W-:Y:S02]  /*56a0*/  LOP3.LUT R26, R26, 0x1, RZ, 0xc0, !PT ;  /* 0x000000011a1a7812 */ /* 0x000fe400078ec0ff */
[----:B------:R-:W-:Y:S02]  /*56b0*/  LOP3.LUT R27, R27, 0x1, RZ, 0xc0, !PT ;  /* 0x000000011b1b7812 */ /* 0x000fe400078ec0ff */
[----:B------:R-:W-:Y:S02]  /*56c0*/  LOP3.LUT R20, R20, R29, R30, 0xfe, !PT ;  /* 0x0000001d14147212 */ /* 0x000fe400078efe1e */
[----:B------:R-:W-:Y:S02]  /*56d0*/  SEL R29, RZ, 0x200, P3 ;  /* 0x00000200ff1d7807 */ /* 0x000fe40001800000 */
[----:B------:R-:W-:-:S02]  /*56e0*/  SEL R30, RZ, 0x400, P2 ;  /* 0x00000400ff1e7807 */ /* 0x000fc40001000000 */
[----:B------:R-:W-:Y:S02]  /*56f0*/  ISETP.NE.U32.AND P4, PT, R26, 0x1, PT ;  /* 0x000000011a00780c */ /* 0x000fe40003f85070 */
[----:B------:R-:W-:Y:S02]  /*5700*/  ISETP.NE.U32.AND.EX P0, PT, RZ, RZ, PT, P0 ;  /* 0x000000ffff00720c */ /* 0x000fe40003f05100 */
[----:B------:R-:W-:Y:S02]  /*5710*/  ISETP.NE.U32.AND P6, PT, R27, 0x1, PT ;  /* 0x000000011b00780c */ /* 0x000fe40003fc5070 */
[----:B------:R-:W-:Y:S02]  /*5720*/  LOP3.LUT R38, R38, 0x1, RZ, 0xc0, !PT ;  /* 0x0000000126267812 */ /* 0x000fe400078ec0ff */
[----:B------:R-:W-:Y:S02]  /*5730*/  LOP3.LUT R30, R30, R29, R20, 0xfe, !PT ;  /* 0x0000001d1e1e7212 */ /* 0x000fe400078efe14 */
[----:B------:R-:W-:-:S02]  /*5740*/  LOP3.LUT R23, R23, 0x1, RZ, 0xc0, !PT ;  /* 0x0000000117177812 */ /* 0x000fc400078ec0ff */
[----:B------:R-:W-:Y:S02]  /*5750*/  ISETP.NE.U32.AND.EX P4, PT, RZ, RZ, PT, P4 ;  /* 0x000000ffff00720c */ /* 0x000fe40003f85140 */
[----:B------:R-:W-:Y:S02]  /*5760*/  SEL R29, RZ, 0x800, P0 ;  /* 0x00000800ff1d7807 */ /* 0x000fe40000000000 */
[----:B------:R-:W-:Y:S02]  /*5770*/  LOP3.LUT R35, R35, 0x1, RZ, 0xc0, !PT ;  /* 0x0000000123237812 */ /* 0x000fe400078ec0ff */
[C-C-:B------:R-:W-:Y:S02]  /*5780*/  SHF.R.U64 R28, R10.reuse, UR37, R11.reuse ;  /* 0x000000250a1c7c19 */ /* 0x140fe4000800120b */
[C-C-:B------:R-:W-:Y:S02]  /*5790*/  SHF.R.U64 R25, R10.reuse, UR38, R11.reuse ;  /* 0x000000260a197c19 */ /* 0x140fe4000800120b */
[----:B------:R-:W-:Y:S01]  /*57a0*/  SHF.R.U64 R24, R10, UR39, R11 ;  /* 0x000000270a187c19 */ /* 0x000fe2000800120b */
[----:B------:R-:W1:Y:S01]  /*57b0*/  LDCU.128 UR36, c[0x3][0x2f0] ;  /* 0x00c05e00ff2477ac */ /* 0x000e620008000c00 */
[----:B------:R-:W-:-:S02]  /*57c0*/  LOP3.LUT R39, R39, 0x1, RZ, 0xc0, !PT ;  /* 0x0000000127277812 */ /* 0x000fc400078ec0ff */
[----:B------:R-:W-:Y:S02]  /*57d0*/  ISETP.NE.U32.AND P0, PT, R38, 0x1, PT ;  /* 0x000000012600780c */ /* 0x000fe40003f05070 */
[----:B------:R-:W-:Y:S02]  /*57e0*/  ISETP.NE.U32.AND.EX P6, PT, RZ, RZ, PT, P6 ;  /* 0x000000ffff00720c */ /* 0x000fe40003fc5160 */
[----:B------:R-:W-:Y:S02]  /*57f0*/  ISETP.NE.U32.AND.EX P1, PT, RZ, RZ, PT, P1 ;  /* 0x000000ffff00720c */ /* 0x000fe40003f25110 */
[----:B------:R-:W-:Y:S02]  /*5800*/  LOP3.LUT R38, R36, 0x1, RZ, 0xc0, !PT ;  /* 0x0000000124267812 */ /* 0x000fe400078ec0ff */
[----:B------:R-:W-:Y:S02]  /*5810*/  ISETP.NE.U32.AND P2, PT, R23, 0x1, PT ;  /* 0x000000011700780c */ /* 0x000fe40003f45070 */
[----:B------:R-:W-:-:S02]  /*5820*/  LOP3.LUT R37, R37, 0x1, RZ, 0xc0, !PT ;  /* 0x0000000125257812 */ /* 0x000fc400078ec0ff */
[----:B------:R-:W-:Y:S02]  /*5830*/  LOP3.LUT R40, R40, 0x1, RZ, 0xc0, !PT ;  /* 0x0000000128287812 */ /* 0x000fe400078ec0ff */
[----:B------:R-:W-:Y:S02]  /*5840*/  SEL R36, RZ, 0x2, P4 ;  /* 0x00000002ff247807 */ /* 0x000fe40002000000 */
[----:B------:R-:W-:Y:S02]  /*5850*/  ISETP.NE.U32.AND P4, PT, R35, 0x1, PT ;  /* 0x000000012300780c */ /* 0x000fe40003f85070 */
[----:B------:R-:W-:Y:S02]  /*5860*/  ISETP.NE.U32.AND P3, PT, R39, 0x1, PT ;  /* 0x000000012700780c */ /* 0x000fe40003f65070 */
[----:B------:R-:W-:Y:S02]  /*5870*/  SEL R35, RZ, 0x4, P6 ;  /* 0x00000004ff237807 */ /* 0x000fe40003000000 */
[----:B------:R-:W-:-:S02]  /*5880*/  SEL R20, RZ, 0x1000, P1 ;  /* 0x00001000ff147807 */ /* 0x000fc40000800000 */
[----:B------:R-:W-:Y:S02]  /*5890*/  ISETP.NE.U32.AND P6, PT, R38, 0x1, PT ;  /* 0x000000012600780c */ /* 0x000fe40003fc5070 */
[----:B------:R-:W-:Y:S01]  /*58a0*/  ISETP.NE.U32.AND.EX P0, PT, RZ, RZ, PT, P0 ;  /* 0x000000ffff00720c */ /* 0x000fe20003f05100 */
[----:B0-----:R-:W-:Y:S01]  /*58b0*/  UIADD3 UR40, UPT, UPT, UR40, -0x1, URZ ;  /* 0xffffffff28287890 */ /* 0x001fe2000fffe0ff */
[----:B------:R-:W-:Y:S01]  /*58c0*/  ISETP.NE.U32.AND P5, PT, R37, 0x1, PT ;  /* 0x000000012500780c */ /* 0x000fe20003fa5070 */
[----:B------:R-:W-:Y:S01]  /*58d0*/  UIADD3 UR41, UPT, UPT, UR41, -0x1, URZ ;  /* 0xffffffff29297890 */ /* 0x000fe2000fffe0ff */
[----:B------:R-:W-:Y:S01]  /*58e0*/  ISETP.NE.U32.AND.EX P2, PT, RZ, RZ, PT, P2 ;  /* 0x000000ffff00720c */ /* 0x000fe20003f45120 */
[----:B------:R-:W-:Y:S01]  /*58f0*/  UIADD3 UR42, UPT, UPT, UR42, -0x1, URZ ;  /* 0xffffffff2a2a7890 */ /* 0x000fe2000fffe0ff */
[----:B------:R-:W-:Y:S01]  /*5900*/  ISETP.NE.U32.AND P1, PT, R40, 0x1, PT ;  /* 0x000000012800780c */ /* 0x000fe20003f25070 */
[----:B------:R-:W-:Y:S01]  /*5910*/  UIADD3 UR43, UPT, UPT, UR43, -0x1, URZ ;  /* 0xffffffff2b2b7890 */ /* 0x000fe2000fffe0ff */
[----:B------:R-:W-:-:S02]  /*5920*/  LOP3.LUT R38, R18, 0x1, RZ, 0xc0, !PT ;  /* 0x0000000112267812 */ /* 0x000fc400078ec0ff */
[----:B------:R-:W-:Y:S02]  /*5930*/  LOP3.LUT R41, R41, 0x1, RZ, 0xc0, !PT ;  /* 0x0000000129297812 */ /* 0x000fe400078ec0ff */
[----:B------:R-:W-:Y:S02]  /*5940*/  ISETP.NE.U32.AND.EX P3, PT, RZ, RZ, PT, P3 ;  /* 0x000000ffff00720c */ /* 0x000fe40003f65130 */
[----:B------:R-:W-:Y:S02]  /*5950*/  SEL R18, RZ, 0x10, P0 ;  /* 0x00000010ff127807 */ /* 0x000fe40000000000 */
[----:B------:R-:W-:Y:S02]  /*5960*/  LOP3.LUT R17, R17, 0x1, RZ, 0xc0, !PT ;  /* 0x0000000111117812 */ /* 0x000fe400078ec0ff */
[----:B------:R-:W-:Y:S02]  /*5970*/  SEL R37, RZ, 0x1, P2 ;  /* 0x00000001ff257807 */ /* 0x000fe40001000000 */
[----:B------:R-:W-:-:S02]  /*5980*/  ISETP.NE.U32.AND.EX P5, PT, RZ, RZ, PT, P5 ;  /* 0x000000ffff00720c */ /* 0x000fc40003fa5150 */
[----:B------:R-:W-:Y:S02]  /*5990*/  ISETP.NE.U32.AND P0, PT, R38, 0x1, PT ;  /* 0x000000012600780c */ /* 0x000fe40003f05070 */
[----:B------:R-:W-:Y:S02]  /*59a0*/  ISETP.NE.U32.AND.EX P1, PT, RZ, RZ, PT, P1 ;  /* 0x000000ffff00720c */ /* 0x000fe40003f25110 */
[----:B------:R-:W-:Y:S02]  /*59b0*/  ISETP.NE.U32.AND P2, PT, R41, 0x1, PT ;  /* 0x000000012900780c */ /* 0x000fe40003f45070 */
[----:B------:R-:W-:Y:S02]  /*59c0*/  LOP3.LUT R39, R19, 0x1, RZ, 0xc0, !PT ;  /* 0x0000000113277812 */ /* 0x000fe400078ec0ff */
[----:B------:R-:W-:Y:S02]  /*59d0*/  LOP3.LUT R38, R14, 0x1, RZ, 0xc0, !PT ;  /* 0x000000010e267812 */ /* 0x000fe400078ec0ff */
[----:B------:R-:W-:-:S02]  /*59e0*/  SEL R14, RZ, 0x20, P3 ;  /* 0x00000020ff0e7807 */ /* 0x000fc40001800000 */
[----:B------:R-:W-:Y:S02]  /*59f0*/  ISETP.NE.U32.AND P3, PT, R17, 0x1, PT ;  /* 0x000000011100780c */ /* 0x000fe40003f65070 */
[----:B------:R-:W-:Y:S02]  /*5a00*/  SEL R19, RZ, 0x8, P5 ;  /* 0x00000008ff137807 */ /* 0x000fe40002800000 */
[----:B------:R-:W-:Y:S02]  /*5a10*/  SEL R17, RZ, 0x40, P1 ;  /* 0x00000040ff117807 */ /* 0x000fe40000800000 */
[----:B------:R-:W-:Y:S02]  /*5a20*/  ISETP.NE.U32.AND P5, PT, R39, 0x1, PT ;  /* 0x000000012700780c */ /* 0x000fe40003fa5070 */
[----:B------:R-:W-:Y:S02]  /*5a30*/  ISETP.NE.U32.AND P1, PT, R38, 0x1, PT ;  /* 0x000000012600780c */ /* 0x000fe40003f25070 */
[----:B------:R-:W-:-:S02]  /*5a40*/  ISETP.NE.U32.AND.EX P2, PT, RZ, RZ, PT, P2 ;  /* 0x000000ffff00720c */ /* 0x000fc40003f45120 */
[----:B------:R-:W-:Y:S02]  /*5a50*/  ISETP.NE.U32.AND.EX P4, PT, RZ, RZ, PT, P4 ;  /* 0x000000ffff00720c */ /* 0x000fe40003f85140 */
[----:B------:R-:W-:Y:S02]  /*5a60*/  LOP3.LUT R39, R16, 0x1, RZ, 0xc0, !PT ;  /* 0x0000000110277812 */ /* 0x000fe400078ec0ff */
[----:B------:R-:W-:Y:S02]  /*5a70*/  LOP3.LUT R38, R15, 0x1, RZ, 0xc0, !PT ;  /* 0x000000010f267812 */ /* 0x000fe400078ec0ff */
[C-C-:B------:R-:W-:Y:S02]  /*5a80*/  SHF.R.U64 R22, R10.reuse, UR40, R11.reuse ;  /* 0x000000280a167c19 */ /* 0x140fe4000800120b */
[C-C-:B------:R-:W-:Y:S02]  /*5a90*/  SHF.R.U64 R21, R10.reuse, UR41, R11.reuse ;  /* 0x000000290a157c19 */ /* 0x140fe4000800120b */
[----:B------:R-:W-:-:S02]  /*5aa0*/  SHF.R.U64 R34, R10, UR42, R11 ;  /* 0x0000002a0a227c19 */ /* 0x000fc4000800120b */
[----:B------:R-:W-:Y:S01]  /*5ab0*/  SHF.R.U64 R33, R10, UR43, R11 ;  /* 0x0000002b0a217c19 */ /* 0x000fe2000800120b */
[----:B------:R-:W0:Y:S01]  /*5ac0*/  LDCU.128 UR40, c[0x3][0x300] ;  /* 0x00c06000ff2877ac */ /* 0x000e220008000c00 */
[----:B------:R-:W-:Y:S02]  /*5ad0*/  SEL R16, RZ, 0x80, P2 ;  /* 0x00000080ff107807 */ /* 0x000fe40001000000 */
[----:B------:R-:W-:Y:S01]  /*5ae0*/  SEL R15, RZ, 0x100, P4 ;  /* 0x00000100ff0f7807 */ /* 0x000fe20002000000 */
[----:B-1----:R-:W-:Y:S01]  /*5af0*/  UIADD3 UR36, UPT, UPT, UR36, -0x1, URZ ;  /* 0xffffffff24247890 */ /* 0x002fe2000fffe0ff */
[----:B------:R-:W-:Y:S01]  /*5b00*/  ISETP.NE.U32.AND P2, PT, R39, 0x1, PT ;  /* 0x000000012700780c */ /* 0x000fe20003f45070 */
[----:B------:R-:W-:Y:S01]  /*5b10*/  UIADD3 UR37, UPT, UPT, UR37, -0x1, URZ ;  /* 0xffffffff25257890 */ /* 0x000fe2000fffe0ff */
[----:B------:R-:W-:Y:S01]  /*5b20*/  ISETP.NE.U32.AND P4, PT, R38, 0x1, PT ;  /* 0x000000012600780c */ /* 0x000fe20003f85070 */
[----:B------:R-:W-:Y:S01]  /*5b30*/  UIADD3 UR38, UPT, UPT, UR38, -0x1, URZ ;  /* 0xffffffff26267890 */ /* 0x000fe2000fffe0ff */
[----:B------:R-:W-:Y:S01]  /*5b40*/  ISETP.NE.U32.AND.EX P6, PT, RZ, RZ, PT, P6 ;  /* 0x000000ffff00720c */ /* 0x000fe20003fc5160 */
[----:B------:R-:W-:Y:S01]  /*5b50*/  UIADD3 UR39, UPT, UPT, UR39, -0x1, URZ ;  /* 0xffffffff27277890 */ /* 0x000fe2000fffe0ff */
[----:B------:R-:W-:-:S02]  /*5b60*/  ISETP.NE.U32.AND.EX P5, PT, RZ, RZ, PT, P5 ;  /* 0x000000ffff00720c */ /* 0x000fc40003fa5150 */
[----:B------:R-:W-:Y:S02]  /*5b70*/  LOP3.LUT R39, R28, 0x1, RZ, 0xc0, !PT ;  /* 0x000000011c277812 */ /* 0x000fe400078ec0ff */
[----:B------:R-:W-:Y:S02]  /*5b80*/  LOP3.LUT R38, R25, 0x1, RZ, 0xc0, !PT ;  /* 0x0000000119267812 */ /* 0x000fe400078ec0ff */
[----:B------:R-:W-:Y:S02]  /*5b90*/  SEL R28, RZ, 0x200, P6 ;  /* 0x00000200ff1c7807 */ /* 0x000fe40003000000 */
[----:B------:R-:W-:Y:S02]  /*5ba0*/  SEL R25, RZ, 0x400, P5 ;  /* 0x00000400ff197807 */ /* 0x000fe40002800000 */
[----:B------:R-:W-:Y:S02]  /*5bb0*/  ISETP.NE.U32.AND P6, PT, R39, 0x1, PT ;  /* 0x000000012700780c */ /* 0x000fe40003fc5070 */
[----:B------:R-:W-:-:S02]  /*5bc0*/  ISETP.NE.U32.AND P5, PT, R38, 0x1, PT ;  /* 0x000000012600780c */ /* 0x000fc40003fa5070 */
[----:B------:R-:W-:Y:S02]  /*5bd0*/  ISETP.NE.U32.AND.EX P0, PT, RZ, RZ, PT, P0 ;  /* 0x000000ffff00720c */ /* 0x000fe40003f05100 */
[----:B------:R-:W-:Y:S02]  /*5be0*/  LOP3.LUT R38, R24, 0x1, RZ, 0xc0, !PT ;  /* 0x0000000118267812 */ /* 0x000fe400078ec0ff */
[----:B------:R-:W-:Y:S02]  /*5bf0*/  ISETP.NE.U32.AND.EX P3, PT, RZ, RZ, PT, P3 ;  /* 0x000000ffff00720c */ /* 0x000fe40003f65130 */
[----:B------:R-:W-:Y:S02]  /*5c00*/  LOP3.LUT R20, R20, R29, R30, 0xfe, !PT ;  /* 0x0000001d14147212 */ /* 0x000fe400078efe1e */
[----:B------:R-:W-:Y:S02]  /*5c10*/  LOP3.LUT R24, R22, 0x1, RZ, 0xc0, !PT ;  /* 0x0000000116187812 */ /* 0x000fe400078ec0ff */
[----:B------:R-:W-:-:S02]  /*5c20*/  SHF.R.U64 R32, R10, UR36, R11 ;  /* 0x000000240a207c19 */ /* 0x000fc4000800120b */
[C-C-:B------:R-:W-:Y:S02]  /*5c30*/  SHF.R.U64 R31, R10.reuse, UR37, R11.reuse ;  /* 0x000000250a1f7c19 */ /* 0x140fe4000800120b */
[C-C-:B------:R-:W-:Y:S02]  /*5c40*/  SHF.R.U64 R30, R10.reuse, UR38, R11.reuse ;  /* 0x000000260a1e7c19 */ /* 0x140fe4000800120b */
[----:B------:R-:W-:Y:S01]  /*5c50*/  SHF.R.U64 R29, R10, UR39, R11 ;  /* 0x000000270a1d7c19 */ /* 0x000fe2000800120b */
[----:B------:R-:W1:Y:S01]  /*5c60*/  LDCU.128 UR36, c[0x3][0x310] ;  /* 0x00c06200ff2477ac */ /* 0x000e620008000c00 */
[----:B------:R-:W-:Y:S02]  /*5c70*/  SEL R39, RZ, 0x800, P0 ;  /* 0x00000800ff277807 */ /* 0x000fe40000000000 */
[----:B------:R-:W-:Y:S02]  /*5c80*/  ISETP.NE.U32.AND.EX P6, PT, RZ, RZ, PT, P6 ;  /* 0x000000ffff00720c */ /* 0x000fe40003fc5160 */
[----:B------:R-:W-:-:S02]  /*5c90*/  ISETP.NE.U32.AND P0, PT, R38, 0x1, PT ;  /* 0x000000012600780c */ /* 0x000fc40003f05070 */
[----:B------:R-:W-:Y:S02]  /*5ca0*/  LOP3.LUT R21, R21, 0x1, RZ, 0xc0, !PT ;  /* 0x0000000115157812 */ /* 0x000fe400078ec0ff */
[----:B------:R-:W-:Y:S02]  /*5cb0*/  SEL R22, RZ, 0x1000, P3 ;  /* 0x00001000ff167807 */ /* 0x000fe40001800000 */
[----:B------:R-:W-:Y:S02]  /*5cc0*/  ISETP.NE.U32.AND.EX P5, PT, RZ, RZ, PT, P5 ;  /* 0x000000ffff00720c */ /* 0x000fe40003fa5150 */
[----:B------:R-:W-:Y:S02]  /*5cd0*/  ISETP.NE.U32.AND P3, PT, R24, 0x1, PT ;  /* 0x000000011800780c */ /* 0x000fe40003f65070 */
[----:B------:R-:W-:Y:S02]  /*5ce0*/  LOP3.LUT R34, R34, 0x1, RZ, 0xc0, !PT ;  /* 0x0000000122227812 */ /* 0x000fe400078ec0ff */
[----:B------:R-:W-:-:S02]  /*5cf0*/  SEL R24, RZ, 0x2000, P6 ;  /* 0x00002000ff187807 */ /* 0x000fc40003000000 */
[----:B------:R-:W-:Y:S02]  /*5d00*/  ISETP.NE.U32.AND P6, PT, R21, 0x1, PT ;  /* 0x000000011500780c */ /* 0x000fe40003fc5070 */
[----:B------:R-:W-:Y:S01]  /*5d10*/  ISETP.NE.U32.AND.EX P0, PT, RZ, RZ, PT, P0 ;  /* 0x000000ffff00720c */ /* 0x000fe20003f05100 */
[----:B0-----:R-:W-:Y:S01]  /*5d20*/  UIADD3 UR40, UPT, UPT, UR40, -0x1, URZ ;  /* 0xffffffff28287890 */ /* 0x001fe2000fffe0ff */
[----:B------:R-:W-:Y:S02]  /*5d30*/  SEL R21, RZ, 0x4000, P5 ;  /* 0x00004000ff157807 */ /* 0x000fe40002800000 */
[----:B------:R-:W-:Y:S02]  /*5d40*/  LOP3.LUT R38, R33, 0x1, RZ, 0xc0, !PT ;  /* 0x0000000121267812 */ /* 0x000fe400078ec0ff */
[----:B------:R-:W-:Y:S02]  /*5d50*/  ISETP.NE.U32.AND P5, PT, R34, 0x1, PT ;  /* 0x000000012200780c */ /* 0x000fe40003fa5070 */
[----:B------:R-:W-:-:S02]  /*5d60*/  ISETP.NE.U32.AND.EX P3, PT, RZ, RZ, PT, P3 ;  /* 0x000000ffff00720c */ /* 0x000fc40003f65130 */
[----:B------:R-:W-:Y:S01]  /*5d70*/  LOP3.LUT R34, R32, 0x1, RZ, 0xc0, !PT ;  /* 0x0000000120227812 */ /* 0x000fe200078ec0ff */
[----:B------:R-:W-:Y:S01]  /*5d80*/  UIADD3 UR41, UPT, UPT, UR41, -0x1, URZ ;  /* 0xffffffff29297890 */ /* 0x000fe2000fffe0ff */
[----:B------:R-:W-:Y:S02]  /*5d90*/  SEL R33, RZ, 0x8000, P0 ;  /* 0x00008000ff217807 */ /* 0x000fe40000000000 */
[----:B------:R-:W-:Y:S02]  /*5da0*/  ISETP.NE.U32.AND P0, PT, R38, 0x1, PT ;  /* 0x000000012600780c */ /* 0x000fe40003f05070 */
[----:B------:R-:W-:Y:S01]  /*5db0*/  ISETP.NE.U32.AND.EX P6, PT, RZ, RZ, PT, P6 ;  /* 0x000000ffff00720c */ /* 0x000fe20003fc5160 */
[----:B------:R-:W-:Y:S01]  /*5dc0*/  UIADD3 UR42, UPT, UPT, UR42, -0x1, URZ ;  /* 0xffffffff2a2a7890 */ /* 0x000fe2000fffe0ff */
[----:B------:R-:W-:Y:S02]  /*5dd0*/  SEL R32, RZ, 0x10000, P3 ;  /* 0x00010000ff207807 */ /* 0x000fe40001800000 */
[----:B------:R-:W-:-:S02]  /*5de0*/  LOP3.LUT R38, R31, 0x1, RZ, 0xc0, !PT ;  /* 0x000000011f267812 */ /* 0x000fc400078ec0ff */
[----:B------:R-:W-:Y:S02]  /*5df0*/  ISETP.NE.U32.AND P3, PT, R34, 0x1, PT ;  /* 0x000000012200780c */ /* 0x000fe40003f65070 */
[----:B------:R-:W-:Y:S02]  /*5e00*/  ISETP.NE.U32.AND.EX P5, PT, RZ, RZ, PT, P5 ;  /* 0x000000ffff00720c */ /* 0x000fe40003fa5150 */
[----:B------:R-:W-:Y:S01]  /*5e10*/  SHF.R.U64 R27, R10, UR40, R11 ;  /* 0x000000280a1b7c19 */ /* 0x000fe2000800120b */
[----:B-1----:R-:W-:Y:S01]  /*5e20*/  UIADD3 UR36, UPT, UPT, UR36, -0x1, URZ ;  /* 0xffffffff24247890 */ /* 0x002fe2000fffe0ff */
[----:B------:R-:W-:Y:S02]  /*5e30*/  LOP3.LUT R34, R30, 0x1, RZ, 0xc0, !PT ;  /* 0x000000011e227812 */ /* 0x000fe400078ec0ff */
[----:B------:R-:W-:Y:S01]  /*5e40*/  LOP3.LUT R35, R35, R36, R37, 0xfe, !PT ;  /* 0x0000002423237212 */ /* 0x000fe200078efe25 */
[----:B------:R-:W-:Y:S01]  /*5e50*/  UIADD3 UR43, UPT, UPT, UR43, -0x1, URZ ;  /* 0xffffffff2b2b7890 */ /* 0x000fe2000fffe0ff */
[----:B------:R-:W-:Y:S01]  /*5e60*/  SEL R31, RZ, 0x20000, P6 ;  /* 0x00020000ff1f7807 */ /* 0x000fe20003000000 */
[----:B------:R-:W-:Y:S01]  /*5e70*/  UIADD3 UR37, UPT, UPT, UR37, -0x1, URZ ;  /* 0xffffffff25257890 */ /* 0x000fe2000fffe0ff */
[----:B------:R-:W-:Y:S01]  /*5e80*/  LOP3.LUT R21, R21, R24, R20, 0xfe, !PT ;  /* 0x0000001815157212 */ /* 0x000fe200078efe14 */
[----:B------:R-:W-:Y:S01]  /*5e90*/  UIADD3 UR38, UPT, UPT, UR38, -0x1, URZ ;  /* 0xffffffff26267890 */ /* 0x000fe2000fffe0ff */
[----:B------:R-:W-:-:S02]  /*5ea0*/  ISETP.NE.U32.AND P6, PT, R38, 0x1, PT ;  /* 0x000000012600780c */ /* 0x000fc40003fc5070 */
[----:B------:R-:W-:Y:S02]  /*5eb0*/  ISETP.NE.U32.AND.EX P1, PT, RZ, RZ, PT, P1 ;  /* 0x000000ffff00720c */ /* 0x000fe40003f25110 */
[----:B------:R-:W-:Y:S02]  /*5ec0*/  ISETP.NE.U32.AND.EX P2, PT, RZ, RZ, PT, P2 ;  /* 0x000000ffff00720c */ /* 0x000fe40003f45120 */
[----:B------:R-:W-:Y:S01]  /*5ed0*/  ISETP.NE.U32.AND.EX P4, PT, RZ, RZ, PT, P4 ;  /* 0x000000ffff00720c */ /* 0x000fe20003f85140 */
[----:B------:R-:W-:Y:S01]  /*5ee0*/  UIADD3 UR39, UPT, UPT, UR39, -0x1, URZ ;  /* 0xffffffff27277890 */ /* 0x000fe2000fffe0ff */
[----:B------:R-:W-:Y:S01]  /*5ef0*/  SHF.R.U64 R26, R10, UR41, R11 ;  /* 0x000000290a1a7c19 */ /* 0x000fe2000800120b */
[----:B------:R-:W0:Y:S01]  /*5f00*/  LDCU UR40, c[0x3][0xbc4] ;  /* 0x00c17880ff2877ac */ /* 0x000e220008000800 */
[----:B------:R-:W-:Y:S02]  /*5f10*/  SEL R30, RZ, 0x40000, P5 ;  /* 0x00040000ff1e7807 */ /* 0x000fe40002800000 */
[----:B------:R-:W-:-:S02]  /*5f20*/  LOP3.LUT R38, R29, 0x1, RZ, 0xc0, !PT ;  /* 0x000000011d267812 */ /* 0x000fc400078ec0ff */
[----:B------:R-:W-:Y:S02]  /*5f30*/  ISETP.NE.U32.AND.EX P3, PT, RZ, RZ, PT, P3 ;  /* 0x000000ffff00720c */ /* 0x000fe40003f65130 */
[----:B------:R-:W-:Y:S02]  /*5f40*/  ISETP.NE.U32.AND P5, PT, R34, 0x1, PT ;  /* 0x000000012200780c */ /* 0x000fe40003fa5070 */
[----:B------:R-:W-:Y:S02]  /*5f50*/  ISETP.NE.U32.AND.EX P0, PT, RZ, RZ, PT, P0 ;  /* 0x000000ffff00720c */ /* 0x000fe40003f05100 */
[----:B------:R-:W-:Y:S02]  /*5f60*/  LOP3.LUT R29, R27, 0x1, RZ, 0xc0, !PT ;  /* 0x000000011b1d7812 */ /* 0x000fe400078ec0ff */
[----:B------:R-:W-:Y:S02]  /*5f70*/  SHF.R.U64 R23, R10, UR42, R11 ;  /* 0x0000002a0a177c19 */ /* 0x000fe4000800120b */
[----:B------:R-:W-:-:S02]  /*5f80*/  LOP3.LUT R32, R32, R33, R21, 0xfe, !PT ;  /* 0x0000002120207212 */ /* 0x000fc400078efe15 */
[----:B------:R-:W-:Y:S02]  /*5f90*/  ISETP.NE.U32.AND.EX P6, PT, RZ, RZ, PT, P6 ;  /* 0x000000ffff00720c */ /* 0x000fe40003fc5160 */
[----:B------:R-:W-:Y:S02]  /*5fa0*/  SEL R27, RZ, 0x100000, P3 ;  /* 0x00100000ff1b7807 */ /* 0x000fe40001800000 */
[----:B------:R-:W-:Y:S02]  /*5fb0*/  LOP3.LUT R26, R26, 0x1, RZ, 0xc0, !PT ;  /* 0x000000011a1a7812 */ /* 0x000fe400078ec0ff */
[----:B------:R-:W-:Y:S02]  /*5fc0*/  SEL R34, RZ, 0x80000, P0 ;  /* 0x00080000ff227807 */ /* 0x000fe40000000000 */
[----:B------:R-:W-:Y:S02]  /*5fd0*/  ISETP.NE.U32.AND P3, PT, R29, 0x1, PT ;  /* 0x000000011d00780c */ /* 0x000fe40003f65070 */
[----:B------:R-:W-:-:S02]  /*5fe0*/  ISETP.NE.U32.AND.EX P5, PT, RZ, RZ, PT, P5 ;  /* 0x000000ffff00720c */ /* 0x000fc40003fa5150 */
[----:B------:R-:W-:Y:S02]  /*5ff0*/  ISETP.NE.U32.AND P0, PT, R38, 0x1, PT ;  /* 0x000000012600780c */ /* 0x000fe40003f05070 */
[----:B------:R-:W-:Y:S02]  /*6000*/  LOP3.LUT R29, R23, 0x1, RZ, 0xc0, !PT ;  /* 0x00000001171d7812 */ /* 0x000fe400078ec0ff */
[----:B------:R-:W-:Y:S02]  /*6010*/  LOP3.LUT R30, R30, R31, R32, 0xfe, !PT ;  /* 0x0000001f1e1e7212 */ /* 0x000fe400078efe20 */
[----:B------:R-:W-:Y:S02]  /*6020*/  SEL R23, RZ, 0x200000, P6 ;  /* 0x00200000ff177807 */ /* 0x000fe40003000000 */
[----:B------:R-:W-:Y:S02]  /*6030*/  LOP3.LUT R18, R18, R19, R35, 0xfe, !PT ;  /* 0x0000001312127212 */ /* 0x000fe400078efe23 */
[----:B------:R-:W-:-:S02]  /*6040*/  ISETP.NE.U32.AND P6, PT, R26, 0x1, PT ;  /* 0x000000011a00780c */ /* 0x000fc40003fc5070 */
[----:B------:R-:W-:Y:S02]  /*6050*/  SEL R26, RZ, 0x400000, P5 ;  /* 0x00400000ff1a7807 */ /* 0x000fe40002800000 */
[----:B------:R-:W-:Y:S02]  /*6060*/  SHF.R.U64 R19, R10, UR36, R11 ;  /* 0x000000240a137c19 */ /* 0x000fe4000800120b */
[----:B------:R-:W-:Y:S02]  /*6070*/  ISETP.NE.U32.AND P5, PT, R29, 0x1, PT ;  /* 0x000000011d00780c */ /* 0x000fe40003fa5070 */
[----:B------:R-:W-:Y:S02]  /*6080*/  ISETP.NE.U32.AND.EX P0, PT, RZ, RZ, PT, P0 ;  /* 0x000000ffff00720c */ /* 0x000fe40003f05100 */
[----:B------:R-:W-:Y:S02]  /*6090*/  ISETP.NE.U32.AND.EX P3, PT, RZ, RZ, PT, P3 ;  /* 0x000000ffff00720c */ /* 0x000fe40003f65130 */
[----:B------:R-:W-:-:S02]  /*60a0*/  LOP3.LUT R27, R27, R34, R30, 0xfe, !PT ;  /* 0x000000221b1b7212 */ /* 0x000fc400078efe1e */
[----:B------:R-:W-:Y:S02]  /*60b0*/  LOP3.LUT R14, R17, R14, R18, 0xfe, !PT ;  /* 0x0000000e110e7212 */ /* 0x000fe400078efe12 */
[----:B------:R-:W-:Y:S02]  /*60c0*/  SHF.R.U64 R29, R10, UR43, R11 ;  /* 0x0000002b0a1d7c19 */ /* 0x000fe4000800120b */
[----:B------:R-:W-:Y:S02]  /*60d0*/  LOP3.LUT R17, R19, 0x1, RZ, 0xc0, !PT ;  /* 0x0000000113117812 */ /* 0x000fe400078ec0ff */
[----:B------:R-:W-:Y:S02]  /*60e0*/  SEL R21, RZ, 0x800000, P0 ;  /* 0x00800000ff157807 */ /* 0x000fe40000000000 */
[----:B------:R-:W-:Y:S02]  /*60f0*/  SEL R18, RZ, 0x1000000, P3 ;  /* 0x01000000ff127807 */ /* 0x000fe40001800000 */
[----:B------:R-:W-:-:S02]  /*6100*/  LOP3.LUT R23, R26, R23, R27, 0xfe, !PT ;  /* 0x000000171a177212 */ /* 0x000fc400078efe1b */
[----:B------:R-:W-:Y:S02]  /*6110*/  ISETP.NE.U32.AND.EX P6, PT, RZ, RZ, PT, P6 ;  /* 0x000000ffff00720c */ /* 0x000fe40003fc5160 */
[----:B------:R-:W-:Y:S02]  /*6120*/  ISETP.NE.U32.AND.EX P5, PT, RZ, RZ, PT, P5 ;  /* 0x000000ffff00720c */ /* 0x000fe40003fa5150 */
[----:B------:R-:W-:Y:S02]  /*6130*/  LOP3.LUT R14, R15, R16, R14, 0xfe, !PT ;  /* 0x000000100f0e7212 */ /* 0x000fe400078efe0e */
[----:B------:R-:W-:Y:S02]  /*6140*/  LOP3.LUT R20, R29, 0x1, RZ, 0xc0, !PT ;  /* 0x000000011d147812 */ /* 0x000fe400078ec0ff */
[----:B------:R-:W-:Y:S02]  /*6150*/  ISETP.NE.U32.AND P3, PT, R17, 0x1, PT ;  /* 0x000000011100780c */ /* 0x000fe40003f65070 */
[----:B------:R-:W-:-:S02]  /*6160*/  LOP3.LUT R18, R18, R21, R23, 0xfe, !PT ;  /* 0x0000001512127212 */ /* 0x000fc400078efe17 */
[----:B------:R-:W-:Y:S02]  /*6170*/  SEL R16, RZ, 0x2000000, P6 ;  /* 0x02000000ff107807 */ /* 0x000fe40003000000 */
[----:B------:R-:W-:Y:S02]  /*6180*/  SEL R17, RZ, 0x4000000, P5 ;  /* 0x04000000ff117807 */ /* 0x000fe40002800000 */
[----:B------:R-:W-:Y:S02]  /*6190*/  LOP3.LUT R25, R25, R28, R14, 0xfe, !PT ;  /* 0x0000001c19197212 */ /* 0x000fe400078efe0e */
[--C-:B------:R-:W-:Y:S01]  /*61a0*/  SHF.R.U64 R15, R10, UR37, R11.reuse ;  /* 0x000000250a0f7c19 */ /* 0x100fe2000800120b */
[----:B------:R-:W1:Y:S01]  /*61b0*/  LDCU.64 UR36, c[0x3][0xbc8] ;  /* 0x00c17900ff2477ac */ /* 0x000e620008000a00 */
[----:B------:R-:W-:Y:S02]  /*61c0*/  ISETP.NE.U32.AND P0, PT, R20, 0x1, PT ;  /* 0x000000011400780c */ /* 0x000fe40003f05070 */
[----:B------:R-:W-:-:S02]  /*61d0*/  SHF.R.U64 R14, R10, UR38, R11 ;  /* 0x000000260a0e7c19 */ /* 0x000fc4000800120b */
[----:B------:R-:W-:Y:S02]  /*61e0*/  LOP3.LUT R17, R17, R16, R18, 0xfe, !PT ;  /* 0x0000001011117212 */ /* 0x000fe400078efe12 */
[----:B------:R-:W-:Y:S02]  /*61f0*/  LOP3.LUT R22, R22, R39, R25, 0xfe, !PT ;  /* 0x0000002716167212 */ /* 0x000fe400078efe19 */
[----:B------:R-:W-:Y:S02]  /*6200*/  SEL R19, RZ, 0x2000, P1 ;  /* 0x00002000ff137807 */ /* 0x000fe40000800000 */
[----:B------:R-:W-:Y:S02]  /*6210*/  SEL R18, RZ, 0x4000, P2 ;  /* 0x00004000ff127807 */ /* 0x000fe40001000000 */
[----:B------:R-:W-:Y:S02]  /*6220*/  LOP3.LUT R15, R15, 0x1, RZ, 0xc0, !PT ;  /* 0x000000010f0f7812 */ /* 0x000fe400078ec0ff */
[----:B------:R-:W-:-:S02]  /*6230*/  ISETP.NE.U32.AND.EX P0, PT, RZ, RZ, PT, P0 ;  /* 0x000000ffff00720c */ /* 0x000fc40003f05100 */
[----:B------:R-:W-:Y:S02]  /*6240*/  LOP3.LUT R14, R14, 0x1, RZ, 0xc0, !PT ;  /* 0x000000010e0e7812 */ /* 0x000fe400078ec0ff */
[----:B------:R-:W-:Y:S02]  /*6250*/  LOP3.LUT R18, R18, R19, R22, 0xfe, !PT ;  /* 0x0000001312127212 */ /* 0x000fe400078efe16 */
[----:B------:R-:W-:Y:S02]  /*6260*/  SEL R21, RZ, 0x8000, P4 ;  /* 0x00008000ff157807 */ /* 0x000fe40002000000 */
[----:B------:R-:W-:Y:S02]  /*6270*/  ISETP.NE.U32.AND P5, PT, R15, 0x1, PT ;  /* 0x000000010f00780c */ /* 0x000fe40003fa5070 */
[----:B------:R-:W-:Y:S02]  /*6280*/  SEL R15, RZ, 0x8000000, P0 ;  /* 0x08000000ff0f7807 */ /* 0x000fe40000000000 */
[----:B------:R-:W-:-:S02]  /*6290*/  ISETP.NE.U32.AND P0, PT, R14, 0x1, PT ;  /* 0x000000010e00780c */ /* 0x000fc40003f05070 */
[----:B------:R-:W-:Y:S02]  /*62a0*/  SHF.R.U64 R14, R10, UR39, R11 ;  /* 0x000000270a0e7c19 */ /* 0x000fe4000800120b */
[----:B---3--:R-:W-:Y:S02]  /*62b0*/  LOP3.LUT R21, R3, R21, R18, 0x1e, !PT ;  /* 0x0000001503157212 */ /* 0x008fe400078e1e12 */
[----:B------:R-:W-:Y:S01]  /*62c0*/  ISETP.NE.U32.AND.EX P0, PT, RZ, RZ, PT, P0 ;  /* 0x000000ffff00720c */ /* 0x000fe20003f05100 */
[----:B------:R-:W3:Y:S01]  /*62d0*/  LDC.64 R18, c[0x3][0xb68] ;  /* 0x00c2da00ff127b82 */ /* 0x000ee20000000a00 */
[----:B------:R-:W-:Y:S02]  /*62e0*/  ISETP.NE.U32.AND.EX P3, PT, RZ, RZ, PT, P3 ;  /* 0x000000ffff00720c */ /* 0x000fe40003f65130 */
[----:B------:R-:W-:Y:S02]  /*62f0*/  LOP3.LUT R3, R14, 0x1, RZ, 0xc0, !PT ;  /* 0x000000010e037812 */ /* 0x000fe400078ec0ff */
[----:B------:R-:W-:-:S02]  /*6300*/  SHF.R.U32.HI R24, RZ, 0xa, R21 ;  /* 0x0000000aff187819 */ /* 0x000fc40000011615 */
[----:B------:R-:W-:Y:S02]  /*6310*/  SEL R20, RZ, 0x40000000, P0 ;  /* 0x40000000ff147807 */ /* 0x000fe40000000000 */
[----:B------:R-:W-:Y:S02]  /*6320*/  SEL R16, RZ, 0x10000000, P3 ;  /* 0x10000000ff107807 */ /* 0x000fe40001800000 */
[----:B------:R-:W-:Y:S01]  /*6330*/  ISETP.NE.U32.AND P0, PT, R3, 0x1, PT ;  /* 0x000000010300780c */ /* 0x000fe20003f05070 */
[----:B------:R-:W-:Y:S01]  /*6340*/  IMAD.SHL.U32 R3, R24, 0x10, RZ ;  /* 0x0000001018037824 */ /* 0x000fe200078e00ff */
[----:B------:R-:W-:Y:S02]  /*6350*/  ISETP.NE.U32.AND.EX P5, PT, RZ, RZ, PT, P5 ;  /* 0x000000ffff00720c */ /* 0x000fe40003fa5150 */
[----:B------:R-:W-:Y:S02]  /*6360*/  LOP3.LUT R16, R16, R15, R17, 0xfe, !PT ;  /* 0x0000000f10107212 */ /* 0x000fe400078efe11 */
[----:B------:R-:W-:Y:S01]  /*6370*/  SEL R17, RZ, 0x20000000, P5 ;  /* 0x20000000ff117807 */ /* 0x000fe20002800000 */
[----:B------:R-:W4:Y:S01]  /*6380*/  LDC.64 R14, c[0x3][0xb60] ;  /* 0x00c2d800ff0e7b82 */ /* 0x000f220000000a00 */
[----:B------:R-:W-:-:S02]  /*6390*/  SHF.R.U32.HI R22, RZ, 0x4, R21 ;  /* 0x00000004ff167819 */ /* 0x000fc40000011615 */
[----:B------:R-:W-:Y:S02]  /*63a0*/  ISETP.NE.U32.AND.EX P0, PT, RZ, RZ, PT, P0 ;  /* 0x000000ffff00720c */ /* 0x000fe40003f05100 */
[----:B------:R-:W-:Y:S02]  /*63b0*/  LOP3.LUT R3, R3, 0x10, RZ, 0xc0, !PT ;  /* 0x0000001003037812 */ /* 0x000fe400078ec0ff */
[----:B------:R-:W-:Y:S01]  /*63c0*/  LOP3.LUT R20, R20, R17, R16, 0xfe, !PT ;  /* 0x0000001114147212 */ /* 0x000fe200078efe10 */
[----:B------:R-:W-:Y:S01]  /*63d0*/  IMAD.SHL.U32 R17, R22, 0x10, RZ ;  /* 0x0000001016117824 */ /* 0x000fe200078e00ff */
[----:B------:R-:W-:Y:S02]  /*63e0*/  SEL R23, RZ, 0x80000000, P0 ;  /* 0x80000000ff177807 */ /* 0x000fe40000000000 */
[--C-:B------:R-:W-:Y:S02]  /*63f0*/  LOP3.LUT R16, R3, 0x20, R24.reuse, 0xf8, !PT ;  /* 0x0000002003107812 */ /* 0x100fe400078ef818 */
[----:B------:R-:W-:-:S02]  /*6400*/  SHF.R.U32.HI R3, RZ, 0x1, R24 ;  /* 0x00000001ff037819 */ /* 0x000fc40000011618 */
[----:B------:R-:W-:Y:S02]  /*6410*/  LOP3.LUT R20, R2, R23, R20, 0x1e, !PT ;  /* 0x0000001702147212 */ /* 0x000fe400078e1e14 */
[----:B------:R-:W-:Y:S02]  /*6420*/  LOP3.LUT R17, R17, 0x10, RZ, 0xc0, !PT ;  /* 0x0000001011117812 */ /* 0x000fe400078ec0ff */
[----:B------:R-:W-:Y:S02]  /*6430*/  LOP3.LUT R23, R16, 0xf, R3, 0xf8, !PT ;  /* 0x0000000f10177812 */ /* 0x000fe400078ef803 */
[----:B------:R-:W5:Y:S01]  /*6440*/  LDC.64 R2, c[0x3][0xb70] ;  /* 0x00c2dc00ff027b82 */ /* 0x000f620000000a00 */
[----:B------:R-:W-:Y:S02]  /*6450*/  SHF.R.U64 R29, R20, 0x1e, R21 ;  /* 0x0000001e141d7819 */ /* 0x000fe40000001215 */
[--C-:B------:R-:W-:Y:S02]  /*6460*/  LOP3.LUT R17, R17, 0x20, R22.reuse, 0xf8, !PT ;  /* 0x0000002011117812 */ /* 0x100fe400078ef816 */
[----:B------:R-:W-:-:S02]  /*6470*/  SHF.R.U32.HI R16, RZ, 0x1, R22 ;  /* 0x00000001ff107819 */ /* 0x000fc40000011616 */
[C-C-:B------:R-:W-:Y:S01]  /*6480*/  SHF.R.U64 R31, R20.reuse, 0x18, R21.reuse ;  /* 0x00000018141f7819 */ /* 0x140fe20000001215 */
[----:B------:R-:W-:Y:S01]  /*6490*/  IMAD.SHL.U32 R24, R29, 0x10, RZ ;  /* 0x000000101d187824 */ /* 0x000fe200078e00ff */
[----:B------:R-:W-:Y:S02]  /*64a0*/  LOP3.LUT R25, R17, 0xf, R16, 0xf8, !PT ;  /* 0x0000000f11197812 */ /* 0x000fe400078ef810 */
[----:B------:R-:W2:Y:S01]  /*64b0*/  LDC.64 R16, c[0x3][0xb78] ;  /* 0x00c2de00ff107b82 */ /* 0x000ea20000000a00 */
[----:B------:R-:W-:Y:S01]  /*64c0*/  IMAD.SHL.U32 R26, R31, 0x10, RZ ;  /* 0x000000101f1a7824 */ /* 0x000fe200078e00ff */
[----:B------:R-:W-:Y:S02]  /*64d0*/  SHF.R.U64 R33, R20, 0x12, R21 ;  /* 0x0000001214217819 */ /* 0x000fe40000001215 */
[----:B------:R-:W-:Y:S01]  /*64e0*/  LOP3.LUT R24, R24, 0x10, RZ, 0xc0, !PT ;  /* 0x0000001018187812 */ /* 0x000fe200078ec0ff */
[----:B----4-:R-:W-:Y:S01]  /*64f0*/  IMAD.WIDE.U32 R22, R23, 0x4, R14 ;  /* 0x0000000417167825 */ /* 0x010fe200078e000e */
[----:B------:R-:W-:-:S02]  /*6500*/  LOP3.LUT R28, R26, 0x10, RZ, 0xc0, !PT ;  /* 0x000000101a1c7812 */ /* 0x000fc400078ec0ff */
[--C-:B------:R-:W-:Y:S01]  /*6510*/  LOP3.LUT R27, R24, 0x20, R29.reuse, 0xf8, !PT ;  /* 0x00000020181b7812 */ /* 0x100fe200078ef81d */
[----:B------:R-:W-:Y:S01]  /*6520*/  IMAD.SHL.U32 R30, R33, 0x10, RZ ;  /* 0x00000010211e7824 */ /* 0x000fe200078e00ff */
[----:B------:R-:W-:Y:S01]  /*6530*/  SHF.R.U32.HI R26, RZ, 0x1, R29 ;  /* 0x00000001ff1a7819 */ /* 0x000fe2000001161d */
[----:B------:R-:W4:Y:S01]  /*6540*/  LDC.64 R14, c[0x3][0xb80] ;  /* 0x00c2e000ff0e7b82 */ /* 0x000f220000000a00 */
[----:B------:R-:W-:Y:S01]  /*6550*/  LOP3.LUT R29, R28, 0x20, R31, 0xf8, !PT ;  /* 0x000000201c1d7812 */ /* 0x000fe200078ef81f */
[----:B---3--:R-:W-:Y:S01]  /*6560*/  IMAD.WIDE.U32 R24, R25, 0x4, R18 ;  /* 0x0000000419187825 */ /* 0x008fe200078e0012 */
[----:B------:R-:W-:Y:S01]  /*6570*/  SHF.R.U32.HI R28, RZ, 0x1, R31 ;  /* 0x00000001ff1c7819 */ /* 0x000fe2000001161f */
[----:B------:R3:W4:Y:S01]  /*6580*/  LDG.E R22, desc[UR14][R22.64] ;  /* 0x0000000e16167981 */ /* 0x000722000c1e1900 */
[----:B------:R-:W-:Y:S02]  /*6590*/  LOP3.LUT R27, R27, 0xf, R26, 0xf8, !PT ;  /* 0x0000000f1b1b7812 */ /* 0x000fe400078ef81a */
[----:B------:R-:W-:Y:S01]  /*65a0*/  LOP3.LUT R30, R30, 0x10, RZ, 0xc0, !PT ;  /* 0x000000101e1e7812 */ /* 0x000fe200078ec0ff */
[----:B------:R-:W0:Y:S01]  /*65b0*/  LDC.64 R18, c[0x3][0xb88] ;  /* 0x00c2e200ff127b82 */ /* 0x000e220000000a00 */
[----:B------:R-:W-:Y:S01]  /*65c0*/  LOP3.LUT R29, R29, 0xf, R28, 0xf8, !PT ;  /* 0x0000000f1d1d7812 */ /* 0x000fe200078ef81c */
[----:B-----5:R-:W-:Y:S01]  /*65d0*/  IMAD.WIDE.U32 R26, R27, 0x4, R2 ;  /* 0x000000041b1a7825 */ /* 0x020fe200078e0002 */
[--C-:B------:R-:W-:Y:S01]  /*65e0*/  LOP3.LUT R31, R30, 0x20, R33.reuse, 0xf8, !PT ;  /* 0x000000201e1f7812 */ /* 0x100fe200078ef821 */
[----:B------:R5:W5:Y:S01]  /*65f0*/  LDG.E.U8 R24, desc[UR14][R24.64] ;  /* 0x0000000e18187981 */ /* 0x000b62000c1e1100 */
[----:B------:R-:W-:-:S02]  /*6600*/  SHF.R.U32.HI R28, RZ, 0x1, R33 ;  /* 0x00000001ff1c7819 */ /* 0x000fc40000011621 */
[C---:B------:R-:W-:Y:S01]  /*6610*/  SHF.R.U64 R34, R20.reuse, 0xc, R21 ;  /* 0x0000000c14227819 */ /* 0x040fe20000001215 */
[----:B------:R-:W5:Y:S01]  /*6620*/  LDG.E R26, desc[UR14][R26.64] ;  /* 0x0000000e1a1a7981 */ /* 0x000f62000c1e1900 */
[----:B------:R-:W-:Y:S01]  /*6630*/  LOP3.LUT R31, R31, 0xf, R28, 0xf8, !PT ;  /* 0x0000000f1f1f7812 */ /* 0x000fe200078ef81c */
[----:B--2---:R-:W-:Y:S01]  /*6640*/  IMAD.WIDE.U32 R16, R29, 0x4, R16 ;  /* 0x000000041d107825 */ /* 0x004fe200078e0010 */
[----:B------:R-:W-:Y:S01]  /*6650*/  SHF.R.U64 R32, R20, 0x6, R21 ;  /* 0x0000000614207819 */ /* 0x000fe20000001215 */
[----:B------:R-:W2:Y:S02]  /*6660*/  LDC.64 R2, c[0x3][0xb90] ;  /* 0x00c2e400ff027b82 */ /* 0x000ea40000000a00 */
[----:B------:R-:W-:Y:S02]  /*6670*/  IMAD.SHL.U32 R28, R34, 0x10, RZ ;  /* 0x00000010221c7824 */ /* 0x000fe400078e00ff */
[----:B------:R1:W2:Y:S03]  /*6680*/  LDG.E.U8 R16, desc[UR14][R16.64] ;  /* 0x0000000e10107981 */ /* 0x0002a6000c1e1100 */
[----:B------:R-:W-:Y:S01]  /*6690*/  LOP3.LUT R21, R28, 0x10, RZ, 0xc0, !PT ;  /* 0x000000101c157812 */ /* 0x000fe200078ec0ff */
[----:B---3--:R-:W-:-:S03]  /*66a0*/  IMAD.SHL.U32 R23, R32, 0x10, RZ ;  /* 0x0000001020177824 */ /* 0x008fc600078e00ff */
[--C-:B------:R-:W-:Y:S02]  /*66b0*/  LOP3.LUT R30, R21, 0x20, R34.reuse, 0xf8, !PT ;  /* 0x00000020151e7812 */ /* 0x100fe400078ef822 */
[----:B------:R-:W-:Y:S01]  /*66c0*/  SHF.R.U32.HI R21, RZ, 0x1, R34 ;  /* 0x00000001ff157819 */ /* 0x000fe20000011622 */
[----:B----4-:R-:W-:Y:S02]  /*66d0*/  IMAD.WIDE.U32 R28, R31, 0x4, R14 ;  /* 0x000000041f1c7825 */ /* 0x010fe400078e000e */
[----:B------:R-:W3:Y:S01]  /*66e0*/  LDC.64 R14, c[0x3][0xb98] ;  /* 0x00c2e600ff0e7b82 */ /* 0x000ee20000000a00 */
[----:B------:R-:W-:Y:S02]  /*66f0*/  LOP3.LUT R21, R30, 0xf, R21, 0xf8, !PT ;  /* 0x0000000f1e157812 */ /* 0x000fe400078ef815 */
[----:B------:R-:W-:Y:S01]  /*6700*/  LOP3.LUT R23, R23, 0x10, RZ, 0xc0, !PT ;  /* 0x0000001017177812 */ /* 0x000fe200078ec0ff */
[----:B-----5:R-:W-:Y:S01]  /*6710*/  IMAD.SHL.U32 R25, R20, 0x10, RZ ;  /* 0x0000001014197824 */ /* 0x020fe200078e00ff */
[----:B------:R-:W4:Y:S01]  /*6720*/  LDG.E.U8 R28, desc[UR14][R28.64] ;  /* 0x0000000e1c1c7981 */ /* 0x000f22000c1e1100 */
[----:B0-----:R-:W-:Y:S01]  /*6730*/  IMAD.WIDE.U32 R18, R21, 0x4, R18 ;  /* 0x0000000415127825 */ /* 0x001fe200078e0012 */
[----:B------:R-:W-:-:S02]  /*6740*/  LOP3.LUT R30, R23, 0x20, R32, 0xf8, !PT ;  /* 0x00000020171e7812 */ /* 0x000fc400078ef820 */
[----:B-1----:R-:W-:Y:S02]  /*6750*/  SHF.R.U32.HI R17, RZ, 0x1, R32 ;  /* 0x00000001ff117819 */ /* 0x002fe40000011620 */
[----:B------:R-:W-:Y:S01]  /*6760*/  LOP3.LUT R25, R25, 0x10, RZ, 0xc0, !PT ;  /* 0x0000001019197812 */ /* 0x000fe200078ec0ff */
[----:B------:R-:W5:Y:S01]  /*6770*/  LDG.E R18, desc[UR14][R18.64] ;  /* 0x0000000e12127981 */ /* 0x000f62000c1e1900 */
[----:B------:R-:W-:Y:S02]  /*6780*/  LOP3.LUT R17, R30, 0xf, R17, 0xf8, !PT ;  /* 0x0000000f1e117812 */ /* 0x000fe400078ef811 */
[--C-:B------:R-:W-:Y:S02]  /*6790*/  LOP3.LUT R25, R25, 0x20, R20.reuse, 0xf8, !PT ;  /* 0x0000002019197812 */ /* 0x100fe400078ef814 */
[----:B------:R-:W-:Y:S01]  /*67a0*/  SHF.R.U32.HI R20, RZ, 0x1, R20 ;  /* 0x00000001ff147819 */ /* 0x000fe20000011614 */
[----:B--2---:R-:W-:-:S03]  /*67b0*/  IMAD.WIDE.U32 R2, R17, 0x4, R2 ;  /* 0x0000000411027825 */ /* 0x004fc600078e0002 */
[----:B------:R-:W-:Y:S02]  /*67c0*/  LOP3.LUT R25, R25, 0xf, R20, 0xf8, !PT ;  /* 0x0000000f19197812 */ /* 0x000fe400078ef814 */
[----:B------:R0:W2:Y:S03]  /*67d0*/  LDG.E.U8 R20, desc[UR14][R2.64] ;  /* 0x0000000e02147981 */ /* 0x0000a6000c1e1100 */
[----:B---3--:R-:W-:-:S06]  /*67e0*/  IMAD.WIDE.U32 R14, R25, 0x4, R14 ;  /* 0x00000004190e7825 */ /* 0x008fcc00078e000e */
[----:B------:R5:W3:Y:S01]  /*67f0*/  LDG.E.U8 R14, desc[UR14][R14.64] ;  /* 0x0000000e0e0e7981 */ /* 0x000ae2000c1e1100 */
[----:B------:R-:W-:Y:S01]  /*6800*/  UIADD3 UR38, UPT, UPT, UR40, -0x1, URZ ;  /* 0xffffffff28267890 */ /* 0x000fe2000fffe0ff */
[----:B------:R-:W1:Y:S01]  /*6810*/  LDCU UR40, c[0x3][0xbd0] ;  /* 0x00c17a00ff2877ac */ /* 0x000e620008000800 */
[----:B------:R-:W-:Y:S02]  /*6820*/  UIADD3 UR36, UPT, UPT, UR36, -0x1, URZ ;  /* 0xffffffff24247890 */ /* 0x000fe4000fffe0ff */
[----:B------:R-:W-:Y:S01]  /*6830*/  UIADD3 UR37, UPT, UPT, UR37, -0x1, URZ ;  /* 0xffffffff25257890 */ /* 0x000fe2000fffe0ff */
[----:B------:R-:W-:-:S05]  /*6840*/  IMAD.SHL.U32 R17, R22, 0x10, RZ ;  /* 0x0000001016117824 */ /* 0x000fca00078e00ff */
[----:B------:R-:W-:Y:S01]  /*6850*/  LOP3.LUT R17, R24, 0xff0, R17, 0xf8, !PT ;  /* 0x00000ff018117812 */ /* 0x000fe200078ef811 */
[----:B------:R-:W-:-:S04]  /*6860*/  IMAD.SHL.U32 R26, R26, 0x10, RZ ;  /* 0x000000101a1a7824 */ /* 0x000fc800078e00ff */
[----:B------:R-:W-:-:S05]  /*6870*/  IMAD.SHL.U32 R17, R17, 0x100, RZ ;  /* 0x0000010011117824 */ /* 0x000fca00078e00ff */
[----:B------:R-:W-:-:S04]  /*6880*/  LOP3.LUT R17, R17, 0xff0, R26, 0xf8, !PT ;  /* 0x00000ff011117812 */ /* 0x000fc800078ef81a */
[----:B------:R-:W-:-:S05]  /*6890*/  LOP3.LUT R16, R17, R16, RZ, 0xfc, !PT ;  /* 0x0000001011107212 */ /* 0x000fca00078efcff */
[----:B------:R-:W-:-:S05]  /*68a0*/  IMAD.SHL.U32 R17, R16, 0x10, RZ ;  /* 0x0000001010117824 */ /* 0x000fca00078e00ff */
[----:B----4-:R-:W-:-:S05]  /*68b0*/  LOP3.LUT R17, R17, R28, RZ, 0xfc, !PT ;  /* 0x0000001c11117212 */ /* 0x010fca00078efcff */
[----:B0-----:R-:W-:-:S04]  /*68c0*/  IMAD.WIDE.U32 R2, R17, 0x100, RZ ;  /* 0x0000010011027825 */ /* 0x001fc800078e00ff */
[----:B-----5:R-:W-:-:S05]  /*68d0*/  IMAD.SHL.U32 R15, R18, 0x10, RZ ;  /* 0x00000010120f7824 */ /* 0x020fca00078e00ff */
[----:B------:R-:W-:-:S04]  /*68e0*/  LOP3.LUT R15, R2, 0xff0, R15, 0xf8, !PT ;  /* 0x00000ff0020f7812 */ /* 0x000fc800078ef80f */
[----:B--2---:R-:W-:-:S05]  /*68f0*/  LOP3.LUT R2, R15, R20, RZ, 0xfc, !PT ;  /* 0x000000140f027212 */ /* 0x004fca00078efcff */
[C---:B------:R-:W-:Y:S01]  /*6900*/  IMAD.SHL.U32 R15, R2.reuse, 0x10, RZ ;  /* 0x00000010020f7824 */ /* 0x040fe200078e00ff */
[----:B------:R-:W-:-:S04]  /*6910*/  SHF.L.U64.HI R2, R2, 0x4, R3 ;  /* 0x0000000402027819 */ /* 0x000fc80000010203 */
[----:B---3--:R-:W-:-:S04]  /*6920*/  LOP3.LUT R3, R15, R14, RZ, 0xfc, !PT ;  /* 0x0000000e0f037212 */ /* 0x008fc800078efcff */
[C-C-:B------:R-:W-:Y:S01]  /*6930*/  SHF.R.U64 R14, R3.reuse, UR38, R2.reuse ;  /* 0x00000026030e7c19 */ /* 0x140fe20008001202 */
[----:B-1----:R-:W-:Y:S01]  /*6940*/  UIADD3 UR38, UPT, UPT, UR40, -0x1, URZ ;  /* 0xffffffff28267890 */ /* 0x002fe2000fffe0ff */
[----:B------:R-:W0:Y:S02]  /*6950*/  LDCU UR40, c[0x3][0xba0] ;  /* 0x00c17400ff2877ac */ /* 0x000e240008000800 */
[----:B------:R-:W-:Y:S02]  /*6960*/  LOP3.LUT R14, R14, 0x1, RZ, 0xc0, !PT ;  /* 0x000000010e0e7812 */ /* 0x000fe400078ec0ff */
[C---:B------:R-:W-:Y:S02]  /*6970*/  LOP3.LUT P5, RZ, R3.reuse, UR7, RZ, 0xc0, !PT ;  /* 0x0000000703ff7c12 */ /* 0x040fe4000f8ac0ff */
[----:B------:R-:W-:Y:S02]  /*6980*/  ISETP.NE.U32.AND P0, PT, R14, 0x1, PT ;  /* 0x000000010e00780c */ /* 0x000fe40003f05070 */
[----:B------:R-:W-:-:S02]  /*6990*/  SHF.R.U64 R14, R3, UR38, R2 ;  /* 0x00000026030e7c19 */ /* 0x000fc40008001202 */
[C-C-:B------:R-:W-:Y:S02]  /*69a0*/  SHF.R.U64 R16, R3.reuse, UR36, R2.reuse ;  /* 0x0000002403107c19 */ /* 0x140fe40008001202 */
[C---:B------:R-:W-:Y:S02]  /*69b0*/  SHF.R.U64 R15, R3.reuse, UR37, R2 ;  /* 0x00000025030f7c19 */ /* 0x040fe40008001202 */
[----:B------:R-:W-:Y:S02]  /*69c0*/  LOP3.LUT P4, RZ, R3, UR5, RZ, 0xc0, !PT ;  /* 0x0000000503ff7c12 */ /* 0x000fe4000f88c0ff */
[----:B------:R-:W-:Y:S02]  /*69d0*/  LOP3.LUT R14, R14, 0x1, RZ, 0xc0, !PT ;  /* 0x000000010e0e7812 */ /* 0x000fe400078ec0ff */
[----:B------:R-:W-:Y:S01]  /*69e0*/  LOP3.LUT P5, RZ, R2, UR6, RZ, 0xc0, P5 ;  /* 0x0000000602ff7c12 */ /* 0x000fe2000a8ac0ff */
[----:B0-----:R-:W-:Y:S01]  /*69f0*/  UIADD3 UR36, UPT, UPT, UR40, -0x1, URZ ;  /* 0xffffffff28247890 */ /* 0x001fe2000fffe0ff */
[----:B------:R-:W-:-:S02]  /*6a00*/  LOP3.LUT R16, R16, 0x1, RZ, 0xc0, !PT ;  /* 0x0000000110107812 */ /* 0x000fc400078ec0ff */
[----:B------:R-:W-:Y:S02]  /*6a10*/  LOP3.LUT R15, R15, 0x1, RZ, 0xc0, !PT ;  /* 0x000000010f0f7812 */ /* 0x000fe400078ec0ff */
[----:B------:R-:W-:Y:S02]  /*6a20*/  LOP3.LUT P4, RZ, R2, UR4, RZ, 0xc0, P4 ;  /* 0x0000000402ff7c12 */ /* 0x000fe4000a08c0ff */
[----:B------:R-:W-:Y:S02]  /*6a30*/  ISETP.NE.U32.AND P1, PT, R14, 0x1, PT ;  /* 0x000000010e00780c */ /* 0x000fe40003f25070 */
[C---:B------:R-:W-:Y:S02]  /*6a40*/  LOP3.LUT P6, RZ, R3.reuse, UR9, RZ, 0xc0, !PT ;  /* 0x0000000903ff7c12 */ /* 0x040fe4000f8cc0ff */
[----:B------:R-:W-:Y:S02]  /*6a50*/  SEL R14, RZ, 0x4, !P5 ;  /* 0x00000004ff0e7807 */ /* 0x000fe40006800000 */
[----:B------:R-:W-:-:S02]  /*6a60*/  LOP3.LUT P5, RZ, R3, UR13, RZ, 0xc0, !PT ;  /* 0x0000000d03ff7c12 */ /* 0x000fc4000f8ac0ff */
[----:B------:R-:W-:Y:S02]  /*6a70*/  ISETP.NE.U32.AND P3, PT, R16, 0x1, PT ;  /* 0x000000011000780c */ /* 0x000fe40003f65070 */
[----:B------:R-:W-:Y:S02]  /*6a80*/  ISETP.NE.U32.AND P2, PT, R15, 0x1, PT ;  /* 0x000000010f00780c */ /* 0x000fe40003f45070 */
[----:B------:R-:W-:Y:S02]  /*6a90*/  SEL R16, RZ, 0x2, !P4 ;  /* 0x00000002ff107807 */ /* 0x000fe40006000000 */
[C---:B------:R-:W-:Y:S02]  /*6aa0*/  SHF.R.U64 R15, R3.reuse, UR36, R2 ;  /* 0x00000024030f7c19 */ /* 0x040fe40008001202 */
[----:B------:R-:W-:Y:S02]  /*6ab0*/  LOP3.LUT P6, RZ, R2, UR8, RZ, 0xc0, P6 ;  /* 0x0000000802ff7c12 */ /* 0x000fe4000b0cc0ff */
[----:B------:R-:W-:-:S02]  /*6ac0*/  LOP3.LUT P4, RZ, R3, UR11, RZ, 0xc0, !PT ;  /* 0x0000000b03ff7c12 */ /* 0x000fc4000f88c0ff */
[----:B------:R-:W-:Y:S01]  /*6ad0*/  LOP3.LUT P5, RZ, R2, UR12, RZ, 0xc0, P5 ;  /* 0x0000000c02ff7c12 */ /* 0x000fe2000a8ac0ff */
[----:B------:R-:W-:Y:S01]  /*6ae0*/  UIADD3 UR36, UPT, UPT, UR77, -0x1, URZ ;  /* 0xffffffff4d247890 */ /* 0x000fe2000fffe0ff */
[----:B------:R-:W-:Y:S02]  /*6af0*/  LOP3.LUT R16, R16, 0x1, R15, 0xf8, !PT ;  /* 0x0000000110107812 */ /* 0x000fe400078ef80f */
[----:B------:R-:W-:Y:S02]  /*6b00*/  SEL R15, RZ, 0x8, !P6 ;  /* 0x00000008ff0f7807 */ /* 0x000fe40007000000 */
[----:B------:R-:W-:Y:S02]  /*6b10*/  LOP3.LUT P4, RZ, R2, UR10, RZ, 0xc0, P4 ;  /* 0x0000000a02ff7c12 */ /* 0x000fe4000a08c0ff */
[----:B------:R-:W-:Y:S02]  /*6b20*/  SEL R17, RZ, 0x20, !P5 ;  /* 0x00000020ff117807 */ /* 0x000fe40006800000 */
[----:B------:R-:W-:-:S02]  /*6b30*/  LOP3.LUT P5, RZ, R3, UR45, RZ, 0xc0, !PT ;  /* 0x0000002d03ff7c12 */ /* 0x000fc4000f8ac0ff */
[----:B------:R-:W-:Y:S02]  /*6b40*/  LOP3.LUT P6, RZ, R3, UR47, RZ, 0xc0, !PT ;  /* 0x0000002f03ff7c12 */ /* 0x000fe4000f8cc0ff */
[----:B------:R-:W-:Y:S02]  /*6b50*/  LOP3.LUT R15, R15, R14, R16, 0xfe, !PT ;  /* 0x0000000e0f0f7212 */ /* 0x000fe400078efe10 */
[----:B------:R-:W-:Y:S02]  /*6b60*/  SEL R16, RZ, 0x10, !P4 ;  /* 0x00000010ff107807 */ /* 0x000fe40006000000 */
[----:B------:R-:W-:Y:S01]  /*6b70*/  SHF.R.U64 R14, R3, UR36, R2 ;  /* 0x00000024030e7c19 */ /* 0x000fe20008001202 */
[----:B------:R-:W0:Y:S01]  /*6b80*/  LDCU.128 UR36, c[0x3][0xc00] ;  /* 0x00c18000ff2477ac */ /* 0x000e220008000c00 */
[C---:B------:R-:W-:Y:S02]  /*6b90*/  LOP3.LUT P5, RZ, R2.reuse, UR44, RZ, 0xc0, P5 ;  /* 0x0000002c02ff7c12 */ /* 0x040fe4000a8ac0ff */
[----:B------:R-:W-:-:S02]  /*6ba0*/  LOP3.LUT P6, RZ, R2, UR46, RZ, 0xc0, P6 ;  /* 0x0000002e02ff7c12 */ /* 0x000fc4000b0cc0ff */
[----:B------:R-:W-:Y:S02]  /*6bb0*/  LOP3.LUT P4, RZ, R3, UR49, RZ, 0xc0, !PT ;  /* 0x0000003103ff7c12 */ /* 0x000fe4000f88c0ff */
[----:B------:R-:W-:Y:S02]  /*6bc0*/  LOP3.LUT R17, R17, R16, R15, 0xfe, !PT ;  /* 0x0000001011117212 */ /* 0x000fe400078efe0f */
[----:B------:R-:W-:Y:S02]  /*6bd0*/  LOP3.LUT R14, R14, 0x1, RZ, 0xc0, !PT ;  /* 0x000000010e0e7812 */ /* 0x000fe400078ec0ff */
[----:B------:R-:W-:Y:S02]  /*6be0*/  SEL R15, RZ, 0x40, !P5 ;  /* 0x00000040ff0f7807 */ /* 0x000fe40006800000 */
[----:B------:R-:W-:Y:S02]  /*6bf0*/  SEL R16, RZ, 0x80, !P6 ;  /* 0x00000080ff107807 */ /* 0x000fe40007000000 */
[----:B------:R-:W-:-:S02]  /*6c00*/  LOP3.LUT P4, RZ, R2, UR48, RZ, 0xc0, P4 ;  /* 0x0000003002ff7c12 */ /* 0x000fc4000a08c0ff */
[----:B------:R-:W-:Y:S02]  /*6c10*/  ISETP.NE.U32.AND.EX P0, PT, RZ, RZ, PT, P0 ;  /* 0x000000ffff00720c */ /* 0x000fe40003f05100 */
[----:B------:R-:W-:Y:S02]  /*6c20*/  ISETP.NE.U32.AND P5, PT, R14, 0x1, PT ;  /* 0x000000010e00780c */ /* 0x000fe40003fa5070 */
[----:B------:R-:W-:Y:S02]  /*6c30*/  LOP3.LUT R16, R16, R15, R17, 0xfe, !PT ;  /* 0x0000000f10107212 */ /* 0x000fe400078efe11 */
[----:B------:R-:W-:Y:S02]  /*6c40*/  SEL R15, RZ, 0x100, !P4 ;  /* 0x00000100ff0f7807 */ /* 0x000fe40006000000 */
[----:B------:R-:W-:Y:S02]  /*6c50*/  SEL R14, RZ, 0x200, P0 ;  /* 0x00000200ff0e7807 */ /* 0x000fe40000000000 */
[----:B------:R-:W-:-:S02]  /*6c60*/  ISETP.NE.U32.AND.EX P3, PT, RZ, RZ, PT, P3 ;  /* 0x000000ffff00720c */ /* 0x000fc40003f65130 */
[----:B------:R-:W-:Y:S02]  /*6c70*/  ISETP.NE.U32.AND.EX P2, PT, RZ, RZ, PT, P2 ;  /* 0x000000ffff00720c */ /* 0x000fe40003f45120 */
[----:B------:R-:W-:Y:S02]  /*6c80*/  LOP3.LUT P0, RZ, R3, UR51, RZ, 0xc0, !PT ;  /* 0x0000003303ff7c12 */ /* 0x000fe4000f80c0ff */
[----:B------:R-:W-:Y:S02]  /*6c90*/  LOP3.LUT R14, R14, R15, R16, 0xfe, !PT ;  /* 0x0000000f0e0e7212 */ /* 0x000fe400078efe10 */
[----:B------:R-:W-:Y:S02]  /*6ca0*/  SEL R15, RZ, 0x400, P3 ;  /* 0x00000400ff0f7807 */ /* 0x000fe40001800000 */
[----:B------:R-:W-:Y:S02]  /*6cb0*/  SEL R16, RZ, 0x800, P2 ;  /* 0x00000800ff107807 */ /* 0x000fe40001000000 */
[----:B------:R-:W-:-:S02]  /*6cc0*/  LOP3.LUT P0, RZ, R2, UR50, RZ, 0xc0, P0 ;  /* 0x0000003202ff7c12 */ /* 0x000fc4000800c0ff */
[----:B------:R-:W-:Y:S02]  /*6cd0*/  LOP3.LUT P2, RZ, R3, UR53, RZ, 0xc0, !PT ;  /* 0x0000003503ff7c12 */ /* 0x000fe4000f84c0ff */
[----:B------:R-:W-:Y:S02]  /*6ce0*/  LOP3.LUT R16, R16, R15, R14, 0xfe, !PT ;  /* 0x0000000f10107212 */ /* 0x000fe400078efe0e */
[----:B------:R-:W-:Y:S02]  /*6cf0*/  SEL R14, RZ, 0x2000, !P0 ;  /* 0x00002000ff0e7807 */ /* 0x000fe40004000000 */
[----:B------:R-:W-:Y:S02]  /*6d00*/  ISETP.NE.U32.AND.EX P1, PT, RZ, RZ, PT, P1 ;  /* 0x000000ffff00720c */ /* 0x000fe40003f25110 */
[----:B------:R-:W-:Y:S02]  /*6d10*/  LOP3.LUT P0, RZ, R2, UR52, RZ, 0xc0, P2 ;  /* 0x0000003402ff7c12 */ /* 0x000fe4000900c0ff */
[----:B------:R-:W-:-:S02]  /*6d20*/  SEL R15, RZ, 0x1000, P1 ;  /* 0x00001000ff0f7807 */ /* 0x000fc40000800000 */
[----:B------:R-:W-:Y:S02]  /*6d30*/  SEL R18, RZ, 0x8000, !P0 ;  /* 0x00008000ff127807 */ /* 0x000fe40004000000 */
[C---:B------:R-:W-:Y:S02]  /*6d40*/  LOP3.LUT P0, RZ, R3.reuse, UR55, RZ, 0xc0, !PT ;  /* 0x0000003703ff7c12 */ /* 0x040fe4000f80c0ff */
[----:B------:R-:W-:Y:S02]  /*6d50*/  LOP3.LUT P1, RZ, R3, UR57, RZ, 0xc0, !PT ;  /* 0x0000003903ff7c12 */ /* 0x000fe4000f82c0ff */
[----:B------:R-:W-:Y:S02]  /*6d60*/  ISETP.NE.U32.AND.EX P5, PT, RZ, RZ, PT, P5 ;  /* 0x000000ffff00720c */ /* 0x000fe40003fa5150 */
[C---:B------:R-:W-:Y:S02]  /*6d70*/  LOP3.LUT P0, RZ, R2.reuse, UR54, RZ, 0xc0, P0 ;  /* 0x0000003602ff7c12 */ /* 0x040fe4000800c0ff */
[----:B------:R-:W-:Y:S01]  /*6d80*/  LOP3.LUT P1, RZ, R2, UR56, RZ, 0xc0, P1 ;  /* 0x0000003802ff7c12 */ /* 0x000fe2000882c0ff */
[----:B0-----:R-:W-:Y:S01]  /*6d90*/  UIADD3 UR37, UPT, UPT, UR37, -0x1, URZ ;  /* 0xffffffff25257890 */ /* 0x001fe2000fffe0ff */
[----:B------:R-:W-:Y:S01]  /*6da0*/  LOP3.LUT R14, R14, R15, R16, 0xfe, !PT ;  /* 0x0000000f0e0e7212 */ /* 0x000fe200078efe10 */
[----:B------:R-:W-:Y:S01]  /*6db0*/  UIADD3 UR36, UPT, UPT, UR36, -0x1, URZ ;  /* 0xffffffff24247890 */ /* 0x000fe2000fffe0ff */
[----:B------:R-:W-:-:S02]  /*6dc0*/  SEL R15, RZ, 0x4000, P5 ;  /* 0x00004000ff0f7807 */ /* 0x000fc40002800000 */
[----:B------:R-:W-:Y:S02]  /*6dd0*/  SEL R17, RZ, 0x10000, !P0 ;  /* 0x00010000ff117807 */ /* 0x000fe40004000000 */
[----:B------:R-:W-:Y:S02]  /*6de0*/  SEL R16, RZ, 0x20000, !P1 ;  /* 0x00020000ff107807 */ /* 0x000fe40004800000 */
[C---:B------:R-:W-:Y:S02]  /*6df0*/  LOP3.LUT P0, RZ, R3.reuse, UR59, RZ, 0xc0, !PT ;  /* 0x0000003b03ff7c12 */ /* 0x040fe4000f80c0ff */
[C---:B------:R-:W-:Y:S02]  /*6e00*/  LOP3.LUT P1, RZ, R3.reuse, UR61, RZ, 0xc0, !PT ;  /* 0x0000003d03ff7c12 */ /* 0x040fe4000f82c0ff */
[----:B------:R-:W-:Y:S02]  /*6e10*/  LOP3.LUT R18, R18, R15, R14, 0xfe, !PT ;  /* 0x0000000f12127212 */ /* 0x000fe400078efe0e */
[----:B------:R-:W-:-:S02]  /*6e20*/  SHF.R.U64 R14, R3, UR37, R2 ;  /* 0x00000025030e7c19 */ /* 0x000fc40008001202 */
[C---:B------:R-:W-:Y:S02]  /*6e30*/  SHF.R.U64 R15, R3.reuse, UR36, R2 ;  /* 0x00000024030f7c19 */ /* 0x040fe40008001202 */
[C---:B------:R-:W-:Y:S02]  /*6e40*/  LOP3.LUT P0, RZ, R2.reuse, UR58, RZ, 0xc0, P0 ;  /* 0x0000003a02ff7c12 */ /* 0x040fe4000800c0ff */
[----:B------:R-:W-:Y:S01]  /*6e50*/  LOP3.LUT P1, RZ, R2, UR60, RZ, 0xc0, P1 ;  /* 0x0000003c02ff7c12 */ /* 0x000fe2000882c0ff */
[----:B------:R-:W-:Y:S01]  /*6e60*/  UIADD3 UR39, UPT, UPT, UR39, -0x1, URZ ;  /* 0xffffffff27277890 */ /* 0x000fe2000fffe0ff */
[----:B------:R-:W-:Y:S01]  /*6e70*/  LOP3.LUT P4, RZ, R3, UR63, RZ, 0xc0, !PT ;  /* 0x0000003f03ff7c12 */ /* 0x000fe2000f88c0ff */
[----:B------:R-:W-:Y:S01]  /*6e80*/  UIADD3 UR38, UPT, UPT, UR38, -0x1, URZ ;  /* 0xffffffff26267890 */ /* 0x000fe2000fffe0ff */
[----:B------:R-:W-:Y:S02]  /*6e90*/  LOP3.LUT R14, R14, 0x1, RZ, 0xc0, !PT ;  /* 0x000000010e0e7812 */ /* 0x000fe400078ec0ff */
[----:B------:R-:W-:-:S02]  /*6ea0*/  LOP3.LUT R16, R16, R17, R18, 0xfe, !PT ;  /* 0x0000001110107212 */ /* 0x000fc400078efe12 */
[----:B------:R-:W-:Y:S02]  /*6eb0*/  LOP3.LUT R15, R15, 0x1, RZ, 0xc0, !PT ;  /* 0x000000010f0f7812 */ /* 0x000fe400078ec0ff */
[----:B------:R-:W-:Y:S02]  /*6ec0*/  SEL R17, RZ, 0x40000, !P0 ;  /* 0x00040000ff117807 */ /* 0x000fe40004000000 */
[----:B------:R-:W-:Y:S02]  /*6ed0*/  SEL R18, RZ, 0x80000, !P1 ;  /* 0x00080000ff127807 */ /* 0x000fe40004800000 */
[----:B------:R-:W-:Y:S02]  /*6ee0*/  LOP3.LUT P5, RZ, R2, UR62, RZ, 0xc0, P4 ;  /* 0x0000003e02ff7c12 */ /* 0x000fe4000a0ac0ff */
[----:B------:R-:W-:Y:S02]  /*6ef0*/  ISETP.NE.U32.AND P3, PT, R14, 0x1, PT ;  /* 0x000000010e00780c */ /* 0x000fe40003f65070 */
[----:B------:R-:W-:-:S02]  /*6f00*/  ISETP.NE.U32.AND P2, PT, R15, 0x1, PT ;  /* 0x000000010f00780c */ /* 0x000fc40003f45070 */
[C---:B------:R-:W-:Y:S02]  /*6f10*/  SHF.R.U64 R14, R3.reuse, UR39, R2 ;  /* 0x00000027030e7c19 */ /* 0x040fe40008001202 */
[----:B------:R-:W-:Y:S02]  /*6f20*/  LOP3.LUT R18, R18, R17, R16, 0xfe, !PT ;  /* 0x0000001112127212 */ /* 0x000fe400078efe10 */
[C---:B------:R-:W-:Y:S02]  /*6f30*/  SHF.R.U64 R15, R3.reuse, UR38, R2 ;  /* 0x00000026030f7c19 */ /* 0x040fe40008001202 */
[C---:B------:R-:W-:Y:S02]  /*6f40*/  LOP3.LUT P6, RZ, R3.reuse, UR65, RZ, 0xc0, !PT ;  /* 0x0000004103ff7c12 */ /* 0x040fe4000f8cc0ff */
[----:B------:R-:W-:Y:S02]  /*6f50*/  SEL R17, RZ, 0x100000, !P5 ;  /* 0x00100000ff117807 */ /* 0x000fe40006800000 */
[----:B------:R-:W-:-:S02]  /*6f60*/  LOP3.LUT P4, RZ, R3, UR67, RZ, 0xc0, !PT ;  /* 0x0000004303ff7c12 */ /* 0x000fc4000f88c0ff */
[----:B------:R-:W-:Y:S02]  /*6f70*/  LOP3.LUT P5, RZ, R3, UR69, RZ, 0xc0, !PT ;  /* 0x0000004503ff7c12 */ /* 0x000fe4000f8ac0ff */
[----:B------:R-:W-:Y:S01]  /*6f80*/  LOP3.LUT R14, R14, 0x1, RZ, 0xc0, !PT ;  /* 0x000000010e0e7812 */ /* 0x000fe200078ec0ff */
[----:B------:R-:W-:Y:S01]  /*6f90*/  UIADD3 UR36, UPT, UPT, UR76, -0x1, URZ ;  /* 0xffffffff4c247890 */ /* 0x000fe2000fffe0ff */
[----:B------:R-:W-:Y:S02]  /*6fa0*/  LOP3.LUT R15, R15, 0x1, RZ, 0xc0, !PT ;  /* 0x000000010f0f7812 */ /* 0x000fe400078ec0ff */
[C---:B------:R-:W-:Y:S02]  /*6fb0*/  LOP3.LUT P6, RZ, R2.reuse, UR64, RZ, 0xc0, P6 ;  /* 0x0000004002ff7c12 */ /* 0x040fe4000b0cc0ff */
[C---:B------:R-:W-:Y:S02]  /*6fc0*/  LOP3.LUT P4, RZ, R2.reuse, UR66, RZ, 0xc0, P4 ;  /* 0x0000004202ff7c12 */ /* 0x040fe4000a08c0ff */
[----:B------:R-:W-:-:S02]  /*6fd0*/  LOP3.LUT P5, RZ, R2, UR68, RZ, 0xc0, P5 ;  /* 0x0000004402ff7c12 */ /* 0x000fc4000a8ac0ff */
[----:B------:R-:W-:Y:S02]  /*6fe0*/  ISETP.NE.U32.AND P0, PT, R14, 0x1, PT ;  /* 0x000000010e00780c */ /* 0x000fe40003f05070 */
[----:B------:R-:W-:Y:S02]  /*6ff0*/  ISETP.NE.U32.AND P1, PT, R15, 0x1, PT ;  /* 0x000000010f00780c */ /* 0x000fe40003f25070 */
[----:B------:R-:W-:Y:S02]  /*7000*/  SEL R14, RZ, 0x200000, !P6 ;  /* 0x00200000ff0e7807 */ /* 0x000fe40007000000 */
[----:B------:R-:W-:Y:S02]  /*7010*/  SEL R15, RZ, 0x400000, !P4 ;  /* 0x00400000ff0f7807 */ /* 0x000fe40006000000 */
[----:B------:R-:W-:Y:S02]  /*7020*/  SEL R16, RZ, 0x800000, !P5 ;  /* 0x00800000ff107807 */ /* 0x000fe40006800000 */
[----:B------:R-:W-:-:S02]  /*7030*/  LOP3.LUT P6, RZ, R3, UR71, RZ, 0xc0, !PT ;  /* 0x0000004703ff7c12 */ /* 0x000fc4000f8cc0ff */
[C---:B------:R-:W-:Y:S02]  /*7040*/  LOP3.LUT P4, RZ, R3.reuse, UR73, RZ, 0xc0, !PT ;  /* 0x0000004903ff7c12 */ /* 0x040fe4000f88c0ff */
[C---:B------:R-:W-:Y:S02]  /*7050*/  LOP3.LUT P5, RZ, R3.reuse, UR75, RZ, 0xc0, !PT ;  /* 0x0000004b03ff7c12 */ /* 0x040fe4000f8ac0ff */
[----:B------:R-:W-:Y:S02]  /*7060*/  SHF.R.U64 R3, R3, UR36, R2 ;  /* 0x0000002403037c19 */ /* 0x000fe40008001202 */
[----:B------:R-:W-:Y:S02]  /*7070*/  LOP3.LUT R14, R14, R17, R18, 0xfe, !PT ;  /* 0x000000110e0e7212 */ /* 0x000fe400078efe12 */
[----:B------:R-:W-:Y:S02]  /*7080*/  ISETP.NE.U32.AND.EX P2, PT, RZ, RZ, PT, P2 ;  /* 0x000000ffff00720c */ /* 0x000fe40003f45120 */
[----:B------:R-:W-:-:S02]  /*7090*/  ISETP.NE.U32.AND.EX P3, PT, RZ, RZ, PT, P3 ;  /* 0x000000ffff00720c */ /* 0x000fc40003f65130 */
[----:B------:R-:W-:Y:S02]  /*70a0*/  LOP3.LUT R3, R3, 0x1, RZ, 0xc0, !PT ;  /* 0x0000000103037812 */ /* 0x000fe400078ec0ff */
[----:B------:R-:W-:Y:S02]  /*70b0*/  LOP3.LUT R16, R16, R15, R14, 0xfe, !PT ;  /* 0x0000000f10107212 */ /* 0x000fe400078efe0e */
[----:B------:R-:W-:Y:S02]  /*70c0*/  SEL R15, RZ, 0x1000000, P2 ;  /* 0x01000000ff0f7807 */ /* 0x000fe40001000000 */
[----:B------:R-:W-:Y:S02]  /*70d0*/  SEL R14, RZ, 0x2000000, P3 ;  /* 0x02000000ff0e7807 */ /* 0x000fe40001800000 */
[----:B------:R-:W-:Y:S02]  /*70e0*/  ISETP.NE.U32.AND.EX P1, PT, RZ, RZ, PT, P1 ;  /* 0x000000ffff00720c */ /* 0x000fe40003f25110 */
[----:B------:R-:W-:-:S02]  /*70f0*/  ISETP.NE.U32.AND.EX P0, PT, RZ, RZ, PT, P0 ;  /* 0x000000ffff00720c */ /* 0x000fc40003f05100 */
[----:B------:R-:W-:Y:S02]  /*7100*/  ISETP.NE.U32.AND P2, PT, R3, 0x1, PT ;  /* 0x000000010300780c */ /* 0x000fe40003f45070 */
[----:B------:R-:W-:Y:S02]  /*7110*/  LOP3.LUT R14, R14, R15, R16, 0xfe, !PT ;  /* 0x0000000f0e0e7212 */ /* 0x000fe400078efe10 */
[----:B------:R-:W-:Y:S02]  /*7120*/  SEL R3, RZ, 0x4000000, P1 ;  /* 0x04000000ff037807 */ /* 0x000fe40000800000 */
[----:B------:R-:W-:Y:S02]  /*7130*/  SEL R16, RZ, 0x8000000, P0 ;  /* 0x08000000ff107807 */ /* 0x000fe40000000000 */
[----:B------:R-:W-:Y:S02]  /*7140*/  LOP3.LUT P6, RZ, R2, UR70, RZ, 0xc0, P6 ;  /* 0x0000004602ff7c12 */ /* 0x000fe4000b0cc0ff */
[----:B------:R-:W-:-:S02]  /*7150*/  ISETP.NE.U32.AND.EX P2, PT, RZ, RZ, PT, P2 ;  /* 0x000000ffff00720c */ /* 0x000fc40003f45120 */
[----:B------:R-:W-:Y:S02]  /*7160*/  LOP3.LUT R16, R16, R3, R14, 0xfe, !PT ;  /* 0x0000000310107212 */ /* 0x000fe400078efe0e */
[C---:B------:R-:W-:Y:S02]  /*7170*/  LOP3.LUT P4, RZ, R2.reuse, UR72, RZ, 0xc0, P4 ;  /* 0x0000004802ff7c12 */ /* 0x040fe4000a08c0ff */
[----:B------:R-:W-:Y:S02]  /*7180*/  LOP3.LUT P5, RZ, R2, UR74, RZ, 0xc0, P5 ;  /* 0x0000004a02ff7c12 */ /* 0x000fe4000a8ac0ff */
[----:B------:R-:W-:Y:S02]  /*7190*/  SEL R14, RZ, 0x20000000, !P6 ;  /* 0x20000000ff0e7807 */ /* 0x000fe40007000000 */
[----:B------:R-:W-:Y:S02]  /*71a0*/  SEL R15, RZ, 0x10000000, P2 ;  /* 0x10000000ff0f7807 */ /* 0x000fe40001000000 */
[----:B------:R-:W-:-:S02]  /*71b0*/  SEL R2, RZ, 0x40000000, !P4 ;  /* 0x40000000ff027807 */ /* 0x000fc40006000000 */
[----:B------:R-:W-:Y:S02]  /*71c0*/  SEL R3, RZ, 0x80000000, !P5 ;  /* 0x80000000ff037807 */ /* 0x000fe40006800000 */
[----:B------:R-:W-:-:S04]  /*71d0*/  LOP3.LUT R14, R14, R15, R16, 0xfe, !PT ;  /* 0x0000000f0e0e7212 */ /* 0x000fc800078efe10 */
[----:B------:R-:W-:Y:S01]  /*71e0*/  LOP3.LUT R3, R3, R2, R14, 0xfe, !PT ;  /* 0x0000000203037212 */ /* 0x000fe200078efe0e */
[----:B------:R-:W-:-:S03]  /*71f0*/  IMAD.MOV.U32 R14, RZ, RZ, R10 ;  /* 0x000000ffff0e7224 */ /* 0x000fc600078e000a */
[----:B------:R-:W-:Y:S01]  /*7200*/  LOP3.LUT R10, R3, R12, RZ, 0x3c, !PT ;  /* 0x0000000c030a7212 */ /* 0x000fe200078e3cff */
[C---:B------:R-:W-:Y:S02]  /*7210*/  IMAD R15, R13.reuse, 0x8, R6 ;  /* 0x000000080d0f7824 */ /* 0x040fe400078e0206 */
[----:B------:R-:W-:Y:S02]  /*7220*/  IMAD.MOV.U32 R3, RZ, RZ, R9 ;  /* 0x000000ffff037224 */ /* 0x000fe400078e0009 */
[----:B------:R-:W-:Y:S02]  /*7230*/  IMAD.MOV.U32 R2, RZ, RZ, R10 ;  /* 0x000000ffff027224 */ /* 0x000fe400078e000a */
[----:B------:R-:W-:-:S03]  /*7240*/  VIADD R13, R13, 0x1 ;  /* 0x000000010d0d7836 */ /* 0x000fc60000000000 */
[----:B------:R0:W-:Y:S02]  /*7250*/  STL.64 [R15], R2 ;  /* 0x000000020f007387 */ /* 0x0001e40000100a00 */
[----:B------:R-:W-:Y:S01]  /*7260*/  ISETP.NE.AND P0, PT, R13, 0x11, PT ;  /* 0x000000110d00780c */ /* 0x000fe20003f05270 */
[----:B------:R-:W-:Y:S02]  /*7270*/  IMAD.MOV.U32 R16, RZ, RZ, R11 ;  /* 0x000000ffff107224 */ /* 0x000fe400078e000b */
[----:B------:R-:W-:Y:S02]  /*7280*/  IMAD.MOV.U32 R11, RZ, RZ, R9 ;  /* 0x000000ffff0b7224 */ /* 0x000fe400078e0009 */
[----:B------:R-:W-:Y:S02]  /*7290*/  IMAD.MOV.U32 R12, RZ, RZ, R14 ;  /* 0x000000ffff0c7224 */ /* 0x000fe400078e000e */
[----:B------:R-:W-:-:S06]  /*72a0*/  IMAD.MOV.U32 R9, RZ, RZ, R16 ;  /* 0x000000ffff097224 */ /* 0x000fcc00078e0010 */
[----:B0-----:R-:W-:Y:S05]  /*72b0*/  @P0 BRA `(.L_x_2) ;  /* 0xffffffdc00080947 */ /* 0x001fea000383ffff */
[----:B------:R-:W2:Y:S01]  /*72c0*/  LDL R9, [R1+0x188] ;  /* 0x0001880001097983 */ /* 0x000ea20000100800 */
[----:B------:R-:W0:Y:S03]  /*72d0*/  LDCU.128 UR40, c[0x3][0xc20] ;  /* 0x00c18400ff2877ac */ /* 0x000e260008000c00 */
[----:B------:R-:W2:Y:S01]  /*72e0*/  LDL.64 R2, [R1+0x100] ;  /* 0x0001000001027983 */ /* 0x000ea20000100a00 */
[----:B------:R-:W1:Y:S01]  /*72f0*/  LDCU.128 UR36, c[0x3][0xc30] ;  /* 0x00c18600ff2477ac */ /* 0x000e620008000c00 */
[----:B0-----:R-:W-:Y:S02]  /*7300*/  UIADD3 UR40, UPT, UPT, UR40, -0x1, URZ ;  /* 0xffffffff28287890 */ /* 0x001fe4000fffe0ff */
[----:B------:R-:W-:Y:S02]  /*7310*/  UIADD3 UR41, UPT, UPT, UR41, -0x1, URZ ;  /* 0xffffffff29297890 */ /* 0x000fe4000fffe0ff */
[----:B------:R-:W-:-:S02]  /*7320*/  UIADD3 UR42, UPT, UPT, UR42, -0x1, URZ ;  /* 0xffffffff2a2a7890 */ /* 0x000fc4000fffe0ff */
[----:B------:R-:W-:Y:S02]  /*7330*/  UIADD3 UR43, UPT, UPT, UR43, -0x1, URZ ;  /* 0xffffffff2b2b7890 */ /* 0x000fe4000fffe0ff */
[----:B-1----:R-:W-:Y:S02]  /*7340*/  UIADD3 UR36, UPT, UPT, UR36, -0x1, URZ ;  /* 0xffffffff24247890 */ /* 0x002fe4000fffe0ff */
[----:B------:R-:W-:Y:S02]  /*7350*/  UIADD3 UR37, UPT, UPT, UR37, -0x1, URZ ;  /* 0xffffffff25257890 */ /* 0x000fe4000fffe0ff */
[----:B------:R-:W-:Y:S02]  /*7360*/  UIADD3 UR38, UPT, UPT, UR38, -0x1, URZ ;  /* 0xffffffff26267890 */ /* 0x000fe4000fffe0ff */
[----:B------:R-:W-:Y:S01]  /*7370*/  UIADD3 UR39, UPT, UPT, UR39, -0x1, URZ ;  /* 0xffffffff27277890 */ /* 0x000fe2000fffe0ff */
[----:B--2---:R-:W-:-:S04]  /*7380*/  LOP3.LUT R3, R9, R3, RZ, 0xfc, !PT ;  /* 0x0000000309037212 */ /* 0x004fc800078efcff */
[C-C-:B------:R-:W-:Y:S02]  /*7390*/  SHF.R.U64 R24, R2.reuse, UR40, R3.reuse ;  /* 0x0000002802187c19 */ /* 0x140fe40008001203 */
[C-C-:B------:R-:W-:Y:S02]  /*73a0*/  SHF.R.U64 R23, R2.reuse, UR41, R3.reuse ;  /* 0x0000002902177c19 */ /* 0x140fe40008001203 */
[C-C-:B------:R-:W-:Y:S02]  /*73b0*/  SHF.R.U64 R22, R2.reuse, UR42, R3.reuse ;  /* 0x0000002a02167c19 */ /* 0x140fe40008001203 */
        /* <DEDUP_REMOVED lines=9> */
[----:B------:R-:W-:Y:S02]  /*7450*/  ISETP.NE.U32.AND P6, PT, R23, 0x1, PT ;  /* 0x000000011700780c */ /* 0x000fe40003fc5070 */
[----:B------:R-:W-:-:S02]  /*7460*/  LOP3.LUT R23, R22, 0x1, RZ, 0xc0, !PT ;  /* 0x0000000116177812 */ /* 0x000fc400078ec0ff */
[----:B------:R-:W-:Y:S01]  /*7470*/  LOP3.LUT R22, R36, 0x1, RZ, 0xc0, !PT ;  /* 0x0000000124167812 */ /* 0x000fe200078ec0ff */
[----:B0-----:R-:W-:Y:S01]  /*7480*/  UIADD3 UR40, UPT, UPT, UR40, -0x1, URZ ;  /* 0xffffffff28287890 */ /* 0x001fe2000fffe0ff */
[----:B------:R-:W-:Y:S01]  /*7490*/  LOP3.LUT R33, R33, 0x1, RZ, 0xc0, !PT ;  /* 0x0000000121217812 */ /* 0x000fe200078ec0ff */
        /* <DEDUP_REMOVED lines=18> */
[----:B------:R-:W-:Y:S01]  /*75c0*/  ISETP.NE.U32.AND P4, PT, R22, 0x1, PT ;  /* 0x000000011600780c */ /* 0x000fe20003f85070 */
[----:B------:R-:W1:Y:S01]  /*75d0*/  LDCU.128 UR36, c[0x3][0xc70] ;  /* 0x00c18e00ff2477ac */ /* 0x000e620008000c00 */
[----:B------:R-:W-:Y:S02]  /*75e0*/  ISETP.NE.U32.AND P0, PT, R24, 0x1, PT ;  /* 0x000000011800780c */ /* 0x000fe40003f05070 */
[----:B------:R-:W-:-:S02]  /*75f0*/  ISETP.NE.U32.AND P2, PT, R23, 0x1, PT ;  /* 0x000000011700780c */ /* 0x000fc40003f45070 */
[----:B------:R-:W-:Y:S02]  /*7600*/  ISETP.NE.U32.AND P1, PT, R33, 0x1, PT ;  /* 0x000000012100780c */ /* 0x000fe40003f25070 */
[----:B------:R-:W-:Y:S02]  /*7610*/  LOP3.LUT R32, R32, 0x1, RZ, 0xc0, !PT ;  /* 0x0000000120207812 */ /* 0x000fe400078ec0ff */
[----:B------:R-:W-:Y:S01]  /*7620*/  ISETP.NE.U32.AND.EX P0, PT, RZ, RZ, PT, P0 ;  /* 0x000000ffff00720c */ /* 0x000fe20003f05100 */
[----:B0-----:R-:W-:Y:S01]  /*7630*/  UIADD3 UR40, UPT, UPT, UR40, -0x1, URZ ;  /* 0xffffffff28287890 */ /* 0x001fe2000fffe0ff */
[----:B------:R-:W-:Y:S01]  /*7640*/  ISETP.NE.U32.AND P3, PT, R32, 0x1, PT ;  /* 0x000000012000780c */ /* 0x000fe20003f65070 */
[----:B------:R-:W-:Y:S01]  /*7650*/  UIADD3 UR41, UPT, UPT, UR41, -0x1, URZ ;  /* 0xffffffff29297890 */ /* 0x000fe2000fffe0ff */
[----:B------:R-:W-:Y:S01]  /*7660*/  ISETP.NE.U32.AND.EX P6, PT, RZ, RZ, PT, P6 ;  /* 0x000000ffff00720c */ /* 0x000fe20003fc5160 */
[----:B------:R-:W-:Y:S01]  /*7670*/  UIADD3 UR42, UPT, UPT, UR42, -0x1, URZ ;  /* 0xffffffff2a2a7890 */ /* 0x000fe2000fffe0ff */
[----:B------:R-:W-:Y:S01]  /*7680*/  ISETP.NE.U32.AND.EX P2, PT, RZ, RZ, PT, P2 ;  /* 0x000000ffff00720c */ /* 0x000fe20003f45120 */
        /* <DEDUP_REMOVED lines=14> */
[----:B------:R-:W-:Y:S01]  /*7770*/  SEL R35, RZ, 0x1, P0 ;  /* 0x00000001ff237807 */ /* 0x000fe20000000000 */
[----:B------:R-:W1:Y:S01]  /*7780*/  LDCU.128 UR36, c[0x3][0xc90] ;  /* 0x00c19200ff2477ac */ /* 0x000e620008000c00 */
[----:B------:R-:W-:Y:S02]  /*7790*/  SEL R36, RZ, 0x4, P2 ;  /* 0x00000004ff247807 */ /* 0x000fe40001000000 */
[----:B------:R-:W-:-:S02]  /*77a0*/  ISETP.NE.U32.AND.EX P5, PT, RZ, RZ, PT, P5 ;  /* 0x000000ffff00720c */ /* 0x000fc40003fa5150 */
[----:B------:R-:W-:Y:S02]  /*77b0*/  LOP3.LUT R29, R29, 0x1, RZ, 0xc0, !PT ;  /* 0x000000011d1d7812 */ /* 0x000fe400078ec0ff */
[----:B------:R-:W-:Y:S02]  /*77c0*/  LOP3.LUT R30, R30, 0x1, RZ, 0xc0, !PT ;  /* 0x000000011e1e7812 */ /* 0x000fe400078ec0ff */
[----:B------:R-:W-:Y:S01]  /*77d0*/  LOP3.LUT R31, R31, 0x1, RZ, 0xc0, !PT ;  /* 0x000000011f1f7812 */ /* 0x000fe200078ec0ff */
[----:B0-----:R-:W-:Y:S01]  /*77e0*/  UIADD3 UR40, UPT, UPT, UR40, -0x1, URZ ;  /* 0xffffffff28287890 */ /* 0x001fe2000fffe0ff */
[----:B------:R-:W-:Y:S01]  /*77f0*/  ISETP.NE.U32.AND.EX P1, PT, RZ, RZ, PT, P1 ;  /* 0x000000ffff00720c */ /* 0x000fe20003f25110 */
[----:B------:R-:W-:Y:S01]  /*7800*/  UIADD3 UR41, UPT, UPT, UR41, -0x1, URZ ;  /* 0xffffffff29297890 */ /* 0x000fe2000fffe0ff */
[----:B------:R-:W-:Y:S01]  /*7810*/  LOP3.LUT R28, R28, 0x1, RZ, 0xc0, !PT ;  /* 0x000000011c1c7812 */ /* 0x000fe200078ec0ff */
        /* <DEDUP_REMOVED lines=20> */
[----:B------:R-:W-:Y:S02]  /*7960*/  LOP3.LUT R37, R37, 0x1, RZ, 0xc0, !PT ;  /* 0x0000000125257812 */ /* 0x000fe400078ec0ff */
[----:B------:R-:W-:Y:S02]  /*7970*/  LOP3.LUT R38, R38, 0x1, RZ, 0xc0, !PT ;  /* 0x0000000126267812 */ /* 0x000fe400078ec0ff */
[----:B------:R-:W-:Y:S01]  /*7980*/  LOP3.LUT R39, R39, 0x1, RZ, 0xc0, !PT ;  /* 0x0000000127277812 */ /* 0x000fe200078ec0ff */
[----:B0-----:R-:W-:Y:S02]  /*7990*/  UIADD3 UR40, UPT, UPT, UR40, -0x1, URZ ;  /* 0xffffffff28287890 */ /* 0x001fe4000fffe0ff */
[----:B------:R-:W-:Y:S02]  /*79a0*/  UIADD3 UR41, UPT, UPT, UR41, -0x1, URZ ;  /* 0xffffffff29297890 */ /* 0x000fe4000fffe0ff */
[----:B------:R-:W-:Y:S02]  /*79b0*/  UIADD3 UR42, UPT, UPT, UR42, -0x1, URZ ;  /* 0xffffffff2a2a7890 */ /* 0x000fe4000fffe0ff */
[C-C-:B------:R-:W-:Y:S01]  /*79c0*/  SHF.R.U64 R33, R2.reuse, UR40, R3.reuse ;  /* 0x0000002802217c19 */ /* 0x140fe20008001203 */
[----:B------:R-:W-:Y:S01]  /*79d0*/  UIADD3 UR43, UPT, UPT, UR43, -0x1, URZ ;  /* 0xffffffff2b2b7890 */ /* 0x000fe2000fffe0ff */
[C-C-:B------:R-:W-:Y:S01]  /*79e0*/  SHF.R.U64 R24, R2.reuse, UR41, R3.reuse ;  /* 0x0000002902187c19 */ /* 0x140fe20008001203 */
[----:B-1----:R-:W-:Y:S01]  /*79f0*/  UIADD3 UR36, UPT, UPT, UR36, -0x1, URZ ;  /* 0xffffffff24247890 */ /* 0x002fe2000fffe0ff */
[----:B------:R-:W-:Y:S01]  /*7a00*/  SHF.R.U64 R23, R2, UR42, R3 ;  /* 0x0000002a02177c19 */ /* 0x000fe20008001203 */
[----:B------:R-:W-:Y:S01]  /*7a10*/  UIADD3 UR37, UPT, UPT, UR37, -0x1, URZ ;  /* 0xffffffff25257890 */ /* 0x000fe2000fffe0ff */
[----:B------:R-:W-:Y:S01]  /*7a20*/  LOP3.LUT R32, R33, 0x1, RZ, 0xc0, !PT ;  /* 0x0000000121207812 */ /* 0x000fe200078ec0ff */
[----:B------:R-:W-:Y:S01]  /*7a30*/  UIADD3 UR38, UPT, UPT, UR38, -0x1, URZ ;  /* 0xffffffff26267890 */ /* 0x000fe2000fffe0ff */
[----:B------:R-:W-:Y:S01]  /*7a40*/  LOP3.LUT R24, R24, 0x1, RZ, 0xc0, !PT ;  /* 0x0000000118187812 */ /* 0x000fe200078ec0ff */
[----:B------:R-:W-:Y:S01]  /*7a50*/  UIADD3 UR39, UPT, UPT, UR39, -0x1, URZ ;  /* 0xffffffff27277890 */ /* 0x000fe2000fffe0ff */
[----:B------:R-:W-:-:S02]  /*7a60*/  LOP3.LUT R23, R23, 0x1, RZ, 0xc0, !PT ;  /* 0x0000000117177812 */ /* 0x000fc400078ec0ff */
[----:B------:R-:W-:Y:S02]  /*7a70*/  SEL R33, RZ, 0x2, P6 ;  /* 0x00000002ff217807 */ /* 0x000fe40003000000 */
[----:B------:R-:W-:Y:S02]  /*7a80*/  ISETP.NE.U32.AND P0, PT, R32, 0x1, PT ;  /* 0x000000012000780c */ /* 0x000fe40003f05070 */
[----:B------:R-:W-:Y:S02]  /*7a90*/  ISETP.NE.U32.AND P6, PT, R24, 0x1, PT ;  /* 0x000000011800780c */ /* 0x000fe40003fc5070 */
[----:B------:R-:W-:Y:S02]  /*7aa0*/  ISETP.NE.U32.AND P2, PT, R23, 0x1, PT ;  /* 0x000000011700780c */ /* 0x000fe40003f45070 */
[----:B------:R-:W-:Y:S02]  /*7ab0*/  ISETP.NE.U32.AND.EX P0, PT, RZ, RZ, PT, P0 ;  /* 0x000000ffff00720c */ /* 0x000fe40003f05100 */
[----:B------:R-:W-:-:S02]  /*7ac0*/  ISETP.NE.U32.AND.EX P6, PT, RZ, RZ, PT, P6 ;  /* 0x000000ffff00720c */ /* 0x000fc40003fc5160 */
[----:B------:R-:W-:Y:S02]  /*7ad0*/  ISETP.NE.U32.AND.EX P2, PT, RZ, RZ, PT, P2 ;  /* 0x000000ffff00720c */ /* 0x000fe40003f45120 */
[----:B------:R-:W-:Y:S02]  /*7ae0*/  LOP3.LUT R36, R36, R33, R35, 0xfe, !PT ;  /* 0x0000002124247212 */ /* 0x000fe400078efe23 */
[----:B------:R-:W-:Y:S02]  /*7af0*/  SEL R23, RZ, 0x1, P0 ;  /* 0x00000001ff177807 */ /* 0x000fe40000000000 */
[----:B------:R-:W-:Y:S02]  /*7b00*/  SEL R24, RZ, 0x2, P6 ;  /* 0x00000002ff187807 */ /* 0x000fe40003000000 */
[----:B------:R-:W-:Y:S02]  /*7b10*/  SEL R35, RZ, 0x4, P2 ;  /* 0x00000004ff237807 */ /* 0x000fe40001000000 */
[----:B------:R-:W-:-:S02]  /*7b20*/  ISETP.NE.U32.AND.EX P6, PT, RZ, RZ, PT, P4 ;  /* 0x000000ffff00720c */ /* 0x000fc40003fc5140 */
[----:B------:R-:W-:Y:S02]  /*7b30*/  LOP3.LUT R35, R35, R24, R23, 0xfe, !PT ;  /* 0x0000001823237212 */ /* 0x000fe400078efe17 */
[C-C-:B------:R-:W-:Y:S01]  /*7b40*/  SHF.R.U64 R24, R2.reuse, UR43, R3.reuse ;  /* 0x0000002b02187c19 */ /* 0x140fe20008001203 */
[----:B------:R-:W0:Y:S01]  /*7b50*/  LDCU.128 UR40, c[0x3][0xcc0] ;  /* 0x00c19800ff2877ac */ /* 0x000e220008000c00 */
[----:B------:R-:W-:Y:S02]  /*7b60*/  SHF.R.U64 R23, R2, UR36, R3 ;  /* 0x0000002402177c19 */ /* 0x000fe40008001203 */
[----:B------:R-:W-:Y:S02]  /*7b70*/  LOP3.LUT R24, R24, 0x1, RZ, 0xc0, !PT ;  /* 0x0000000118187812 */ /* 0x000fe400078ec0ff */
[----:B------:R-:W-:Y:S02]  /*7b80*/  LOP3.LUT R23, R23, 0x1, RZ, 0xc0, !PT ;  /* 0x0000000117177812 */ /* 0x000fe400078ec0ff */
[----:B------:R-:W-:-:S02]  /*7b90*/  ISETP.NE.U32.AND P4, PT, R24, 0x1, PT ;  /* 0x000000011800780c */ /* 0x000fc40003f85070 */
[----:B------:R-:W-:Y:S02]  /*7ba0*/  SEL R24, RZ, 0x8, P5 ;  /* 0x00000008ff187807 */ /* 0x000fe40002800000 */
[----:B------:R-:W-:Y:S02]  /*7bb0*/  ISETP.NE.U32.AND P5, PT, R23, 0x1, PT ;  /* 0x000000011700780c */ /* 0x000fe40003fa5070 */
[----:B------:R-:W-:Y:S02]  /*7bc0*/  SEL R23, RZ, 0x10, P6 ;  /* 0x00000010ff177807 */ /* 0x000fe40003000000 */
[----:B------:R-:W-:Y:S02]  /*7bd0*/  ISETP.NE.U32.AND.EX P4, PT, RZ, RZ, PT, P4 ;  /* 0x000000ffff00720c */ /* 0x000fe40003f85140 */
[----:B------:R-:W-:Y:S01]  /*7be0*/  ISETP.NE.U32.AND.EX P5, PT, RZ, RZ, PT, P5 ;  /* 0x000000ffff00720c */ /* 0x000fe20003fa5150 */
[----:B0-----:R-:W-:Y:S01]  /*7bf0*/  UIADD3 UR40, UPT, UPT, UR40, -0x1, URZ ;  /* 0xffffffff28287890 */ /* 0x001fe2000fffe0ff */
[----:B------:R-:W-:Y:S01]  /*7c00*/  LOP3.LUT R36, R23, R24, R36, 0xfe, !PT ;  /* 0x0000001817247212 */ /* 0x000fe200078efe24 */
[----:B------:R-:W-:Y:S01]  /*7c10*/  UIADD3 UR42, UPT, UPT, UR42, -0x1, URZ ;  /* 0xffffffff2a2a7890 */ /* 0x000fe2000fffe0ff */
[----:B------:R-:W-:Y:S01]  /*7c20*/  SEL R23, RZ, 0x8, P4 ;  /* 0x00000008ff177807 */ /* 0x000fe20002000000 */
[----:B------:R-:W-:Y:S01]  /*7c30*/  UIADD3 UR41, UPT, UPT, UR41, -0x1, URZ ;  /* 0xffffffff29297890 */ /* 0x000fe2000fffe0ff */
[----:B------:R-:W-:Y:S01]  /*7c40*/  SEL R24, RZ, 0x10, P5 ;  /* 0x00000010ff187807 */ /* 0x000fe20002800000 */
[----:B------:R-:W-:Y:S01]  /*7c50*/  UIADD3 UR43, UPT, UPT, UR43, -0x1, URZ ;  /* 0xffffffff2b2b7890 */ /* 0x000fe2000fffe0ff */
[----:B------:R-:W-:-:S02]  /*7c60*/  SHF.R.U64 R33, R2, UR37, R3 ;  /* 0x0000002502217c19 */ /* 0x000fc40008001203 */
[----:B------:R-:W-:Y:S02]  /*7c70*/  LOP3.LUT R35, R24, R23, R35, 0xfe, !PT ;  /* 0x0000001718237212 */ /* 0x000fe400078efe23 */
[C-C-:B------:R-:W-:Y:S02]  /*7c80*/  SHF.R.U64 R32, R2.reuse, UR38, R3.reuse ;  /* 0x0000002602207c19 */ /* 0x140fe40008001203 */
[----:B------:R-:W-:Y:S01]  /*7c90*/  SHF.R.U64 R23, R2, UR39, R3 ;  /* 0x0000002702177c19 */ /* 0x000fe20008001203 */
[----:B------:R-:W0:Y:S01]  /*7ca0*/  LDCU.128 UR36, c[0x3][0xcd0] ;  /* 0x00c19a00ff2477ac */ /* 0x000e220008000c00 */
[----:B------:R-:W-:Y:S02]  /*7cb0*/  LOP3.LUT R33, R33, 0x1, RZ, 0xc0, !PT ;  /* 0x0000000121217812 */ /* 0x000fe400078ec0ff */
[----:B------:R-:W-:Y:S02]  /*7cc0*/  ISETP.NE.U32.AND.EX P4, PT, RZ, RZ, PT, P3 ;  /* 0x000000ffff00720c */ /* 0x000fe40003f85130 */
[----:B------:R-:W-:-:S02]  /*7cd0*/  ISETP.NE.U32.AND P3, PT, R33, 0x1, PT ;  /* 0x000000012100780c */ /* 0x000fc40003f65070 */
[----:B------:R-:W-:Y:S02]  /*7ce0*/  ISETP.NE.U32.AND P0, PT, R29, 0x1, PT ;  /* 0x000000011d00780c */ /* 0x000fe40003f05070 */
[----:B------:R-:W-:Y:S02]  /*7cf0*/  SHF.R.U64 R24, R2, UR40, R3 ;  /* 0x0000002802187c19 */ /* 0x000fe40008001203 */
[----:B------:R-:W-:Y:S02]  /*7d00*/  ISETP.NE.U32.AND P5, PT, R30, 0x1, PT ;  /* 0x000000011e00780c */ /* 0x000fe40003fa5070 */
[----:B------:R-:W-:Y:S02]  /*7d10*/  ISETP.NE.U32.AND P6, PT, R31, 0x1, PT ;  /* 0x000000011f00780c */ /* 0x000fe40003fc5070 */
[----:B------:R-:W-:Y:S02]  /*7d20*/  LOP3.LUT R32, R32, 0x1, RZ, 0xc0, !PT ;  /* 0x0000000120207812 */ /* 0x000fe400078ec0ff */
[----:B------:R-:W-:Y:S01]  /*7d30*/  SEL R30, RZ, 0x20, P1 ;  /* 0x00000020ff1e7807 */ /* 0x000fe20000800000 */
[----:B0-----:R-:W-:Y:S01]  /*7d40*/  UIADD3 UR36, UPT, UPT, UR36, -0x1, URZ ;  /* 0xffffffff24247890 */ /* 0x001fe2000fffe0ff */
[----:B------:R-:W-:Y:S01]  /*7d50*/  SEL R31, RZ, 0x40, P4 ;  /* 0x00000040ff1f7807 */ /* 0x000fe20002000000 */
[----:B------:R-:W-:Y:S01]  /*7d60*/  UIADD3 UR37, UPT, UPT, UR37, -0x1, URZ ;  /* 0xffffffff25257890 */ /* 0x000fe2000fffe0ff */
[----:B------:R-:W-:Y:S01]  /*7d70*/  ISETP.NE.U32.AND.EX P3, PT, RZ, RZ, PT, P3 ;  /* 0x000000ffff00720c */ /* 0x000fe20003f65130 */
[----:B------:R-:W-:Y:S01]  /*7d80*/  UIADD3 UR38, UPT, UPT, UR38, -0x1, URZ ;  /* 0xffffffff26267890 */ /* 0x000fe2000fffe0ff */
[----:B------:R-:W-:Y:S01]  /*7d90*/  ISETP.NE.U32.AND P2, PT, R28, 0x1, PT ;  /* 0x000000011c00780c */ /* 0x000fe20003f45070 */
[----:B------:R-:W-:Y:S01]  /*7da0*/  UIADD3 UR39, UPT, UPT, UR39, -0x1, URZ ;  /* 0xffffffff27277890 */ /* 0x000fe2000fffe0ff */
[----:B------:R-:W-:-:S02]  /*7db0*/  ISETP.NE.U32.AND.EX P0, PT, RZ, RZ, PT, P0 ;  /* 0x000000ffff00720c */ /* 0x000fc40003f05100 */
[----:B------:R-:W-:Y:S02]  /*7dc0*/  ISETP.NE.U32.AND P1, PT, R32, 0x1, PT ;  /* 0x000000012000780c */ /* 0x000fe40003f25070 */
[----:B------:R-:W-:Y:S02]  /*7dd0*/  LOP3.LUT R23, R23, 0x1, RZ, 0xc0, !PT ;  /* 0x0000000117177812 */ /* 0x000fe400078ec0ff */
[----:B------:R-:W-:Y:S02]  /*7de0*/  LOP3.LUT R24, R24, 0x1, RZ, 0xc0, !PT ;  /* 0x0000000118187812 */ /* 0x000fe400078ec0ff */
[----:B------:R-:W-:Y:S02]  /*7df0*/  LOP3.LUT R36, R31, R30, R36, 0xfe, !PT ;  /* 0x0000001e1f247212 */ /* 0x000fe400078efe24 */
[----:B------:R-:W-:Y:S02]  /*7e00*/  SEL R31, RZ, 0x20, P3 ;  /* 0x00000020ff1f7807 */ /* 0x000fe40001800000 */
[----:B------:R-:W-:-:S02]  /*7e10*/  ISETP.NE.U32.AND P4, PT, R34, 0x1, PT ;  /* 0x000000012200780c */ /* 0x000fc40003f85070 */
[----:B------:R-:W-:Y:S02]  /*7e20*/  ISETP.NE.U32.AND.EX P3, PT, RZ, RZ, PT, P2 ;  /* 0x000000ffff00720c */ /* 0x000fe40003f65120 */
[----:B------:R-:W-:Y:S02]  /*7e30*/  SEL R34, RZ, 0x80, P0 ;  /* 0x00000080ff227807 */ /* 0x000fe40000000000 */
[----:B------:R-:W-:Y:S02]  /*7e40*/  ISETP.NE.U32.AND.EX P1, PT, RZ, RZ, PT, P1 ;  /* 0x000000ffff00720c */ /* 0x000fe40003f25110 */
[----:B------:R-:W-:Y:S02]  /*7e50*/  ISETP.NE.U32.AND P2, PT, R23, 0x1, PT ;  /* 0x000000011700780c */ /* 0x000fe40003f45070 */
[----:B------:R-:W-:Y:S02]  /*7e60*/  ISETP.NE.U32.AND P0, PT, R24, 0x1, PT ;  /* 0x000000011800780c */ /* 0x000fe40003f05070 */
[----:B------:R-:W-:-:S02]  /*7e70*/  SHF.R.U64 R29, R2, UR42, R3 ;  /* 0x0000002a021d7c19 */ /* 0x000fc40008001203 */
[----:B------:R-:W-:Y:S02]  /*7e80*/  SHF.R.U64 R28, R2, UR41, R3 ;  /* 0x00000029021c7c19 */ /* 0x000fe40008001203 */
[----:B------:R-:W-:Y:S02]  /*7e90*/  SEL R23, RZ, 0x100, P3 ;  /* 0x00000100ff177807 */ /* 0x000fe40001800000 */
[----:B------:R-:W-:Y:S02]  /*7ea0*/  SEL R30, RZ, 0x40, P1 ;  /* 0x00000040ff1e7807 */ /* 0x000fe40000800000 */
[----:B------:R-:W-:Y:S02]  /*7eb0*/  ISETP.NE.U32.AND.EX P2, PT, RZ, RZ, PT, P2 ;  /* 0x000000ffff00720c */ /* 0x000fe40003f45120 */
[----:B------:R-:W-:Y:S02]  /*7ec0*/  ISETP.NE.U32.AND.EX P0, PT, RZ, RZ, PT, P0 ;  /* 0x000000ffff00720c */ /* 0x000fe40003f05100 */
[----:B------:R-:W-:-:S02]  /*7ed0*/  ISETP.NE.U32.AND.EX P5, PT, RZ, RZ, PT, P5 ;  /* 0x000000ffff00720c */ /* 0x000fc40003fa5150 */
[----:B------:R-:W-:Y:S02]  /*7ee0*/  LOP3.LUT R29, R29, 0x1, RZ, 0xc0, !PT ;  /* 0x000000011d1d7812 */ /* 0x000fe400078ec0ff */
[----:B------:R-:W-:Y:S02]  /*7ef0*/  LOP3.LUT R28, R28, 0x1, RZ, 0xc0, !PT ;  /* 0x000000011c1c7812 */ /* 0x000fe400078ec0ff */
[----:B------:R-:W-:Y:S02]  /*7f00*/  LOP3.LUT R34, R23, R34, R36, 0xfe, !PT ;  /* 0x0000002217227212 */ /* 0x000fe400078efe24 */
[----:B------:R-:W-:Y:S02]  /*7f10*/  LOP3.LUT R35, R30, R31, R35, 0xfe, !PT ;  /* 0x0000001f1e237212 */ /* 0x000fe400078efe23 */
[----:B------:R-:W-:Y:S02]  /*7f20*/  SEL R23, RZ, 0x80, P2 ;  /* 0x00000080ff177807 */ /* 0x000fe40001000000 */
[----:B------:R-:W-:-:S02]  /*7f30*/  SEL R24, RZ, 0x100, P0 ;  /* 0x00000100ff187807 */ /* 0x000fc40000000000 */
[----:B------:R-:W-:Y:S02]  /*7f40*/  SEL R36, RZ, 0x200, P5 ;  /* 0x00000200ff247807 */ /* 0x000fe40002800000 */
[----:B------:R-:W-:Y:S02]  /*7f50*/  ISETP.NE.U32.AND P5, PT, R29, 0x1, PT ;  /* 0x000000011d00780c */ /* 0x000fe40003fa5070 */
[----:B------:R-:W-:Y:S02]  /*7f60*/  ISETP.NE.U32.AND P0, PT, R28, 0x1, PT ;  /* 0x000000011c00780c */ /* 0x000fe40003f05070 */
[C-C-:B------:R-:W-:Y:S01]  /*7f70*/  SHF.R.U64 R30, R2.reuse, UR43, R3.reuse ;  /* 0x0000002b021e7c19 */ /* 0x140fe20008001203 */
[----:B------:R-:W0:Y:S01]  /*7f80*/  LDCU.128 UR40, c[0x3][0xce0] ;  /* 0x00c19c00ff2877ac */ /* 0x000e220008000c00 */
[----:B------:R-:W-:Y:S02]  /*7f90*/  SHF.R.U64 R33, R2, UR36, R3 ;  /* 0x0000002402217c19 */ /* 0x000fe40008001203 */
[----:B------:R-:W-:-:S02]  /*7fa0*/  LOP3.LUT R35, R24, R23, R35, 0xfe, !PT ;  /* 0x0000001718237212 */ /* 0x000fc400078efe23 */
[C-C-:B------:R-:W-:Y:S02]  /*7fb0*/  SHF.R.U64 R31, R2.reuse, UR37, R3.reuse ;  /* 0x00000025021f7c19 */ /* 0x140fe40008001203 */
[C-C-:B------:R-:W-:Y:S02]  /*7fc0*/  SHF.R.U64 R32, R2.reuse, UR38, R3.reuse ;  /* 0x0000002602207c19 */ /* 0x140fe40008001203 */
[----:B------:R-:W-:Y:S01]  /*7fd0*/  SHF.R.U64 R23, R2, UR39, R3 ;  /* 0x0000002702177c19 */ /* 0x000fe20008001203 */
[----:B------:R-:W1:Y:S01]  /*7fe0*/  LDCU.128 UR36, c[0x3][0xcf0] ;  /* 0x00c19e00ff2477ac */ /* 0x000e620008000c00 */
[----:B------:R-:W-:Y:S02]  /*7ff0*/  ISETP.NE.U32.AND.EX P5, PT, RZ, RZ, PT, P5 ;  /* 0x000000ffff00720c */ /* 0x000fe40003fa5150 */
[----:B------:R-:W-:Y:S02]  /*8000*/  ISETP.NE.U32.AND P1, PT, R26, 0x1, PT ;  /* 0x000000011a00780c */ /* 0x000fe40003f25070 */
[----:B------:R-:W-:-:S02]  /*8010*/  ISETP.NE.U32.AND.EX P6, PT, RZ, RZ, PT, P6 ;  /* 0x000000ffff00720c */ /* 0x000fc40003fc5160 */
[----:B------:R-:W-:Y:S01]  /*8020*/  ISETP.NE.U32.AND.EX P0, PT, RZ, RZ, PT, P0 ;  /* 0x000000ffff00720c */ /* 0x000fe20003f05100 */
[----:B0-----:R-:W-:Y:S01]  /*8030*/  UIADD3 UR40, UPT, UPT, UR40, -0x1, URZ ;  /* 0xffffffff28287890 */ /* 0x001fe2000fffe0ff */
[----:B------:R-:W-:Y:S01]  /*8040*/  LOP3.LUT R30, R30, 0x1, RZ, 0xc0, !PT ;  /* 0x000000011e1e7812 */ /* 0x000fe200078ec0ff */
[----:B------:R-:W-:Y:S01]  /*8050*/  UIADD3 UR41, UPT, UPT, UR41, -0x1, URZ ;  /* 0xffffffff29297890 */ /* 0x000fe2000fffe0ff */
[----:B------:R-:W-:Y:S01]  /*8060*/  LOP3.LUT R33, R33, 0x1, RZ, 0xc0, !PT ;  /* 0x0000000121217812 */ /* 0x000fe200078ec0ff */
[----:B------:R-:W-:Y:S01]  /*8070*/  UIADD3 UR42, UPT, UPT, UR42, -0x1, URZ ;  /* 0xffffffff2a2a7890 */ /* 0x000fe2000fffe0ff */
[----:B------:R-:W-:Y:S01]  /*8080*/  ISETP.NE.U32.AND P2, PT, R27, 0x1, PT ;  /* 0x000000011b00780c */ /* 0x000fe20003f45070 */
[----:B------:R-:W-:Y:S01]  /*8090*/  UIADD3 UR43, UPT, UPT, UR43, -0x1, URZ ;  /* 0xffffffff2b2b7890 */ /* 0x000fe2000fffe0ff */
[----:B------:R-:W-:Y:S02]  /*80a0*/  SEL R28, RZ, 0x400, P5 ;  /* 0x00000400ff1c7807 */ /* 0x000fe40002800000 */
[----:B------:R-:W-:Y:S01]  /*80b0*/  LOP3.LUT R31, R31, 0x1, RZ, 0xc0, !PT ;  /* 0x000000011f1f7812 */ /* 0x000fe200078ec0ff */
[----:B-1----:R-:W-:Y:S01]  /*80c0*/  UIADD3 UR36, UPT, UPT, UR36, -0x1, URZ ;  /* 0xffffffff24247890 */ /* 0x002fe2000fffe0ff */
[----:B------:R-:W-:Y:S01]  /*80d0*/  SEL R29, RZ, 0x400, P6 ;  /* 0x00000400ff1d7807 */ /* 0x000fe20003000000 */
[----:B------:R-:W-:Y:S01]  /*80e0*/  UIADD3 UR37, UPT, UPT, UR37, -0x1, URZ ;  /* 0xffffffff25257890 */ /* 0x000fe2000fffe0ff */
[----:B------:R-:W-:Y:S01]  /*80f0*/  SEL R27, RZ, 0x200, P0 ;  /* 0x00000200ff1b7807 */ /* 0x000fe20000000000 */
[----:B------:R-:W-:Y:S01]  /*8100*/  UIADD3 UR38, UPT, UPT, UR38, -0x1, URZ ;  /* 0xffffffff26267890 */ /* 0x000fe2000fffe0ff */
[----:B------:R-:W-:Y:S01]  /*8110*/  ISETP.NE.U32.AND.EX P4, PT, RZ, RZ, PT, P4 ;  /* 0x000000ffff00720c */ /* 0x000fe20003f85140 */
[----:B------:R-:W-:Y:S01]  /*8120*/  UIADD3 UR39, UPT, UPT, UR39, -0x1, URZ ;  /* 0xffffffff27277890 */ /* 0x000fe2000fffe0ff */
[----:B------:R-:W-:-:S02]  /*8130*/  ISETP.NE.U32.AND.EX P5, PT, RZ, RZ, PT, P1 ;  /* 0x000000ffff00720c */ /* 0x000fc40003fa5110 */
[----:B------:R-:W-:Y:S02]  /*8140*/  ISETP.NE.U32.AND P6, PT, R30, 0x1, PT ;  /* 0x000000011e00780c */ /* 0x000fe40003fc5070 */
[----:B------:R-:W-:Y:S02]  /*8150*/  ISETP.NE.U32.AND P0, PT, R33, 0x1, PT ;  /* 0x000000012100780c */ /* 0x000fe40003f05070 */
[----:B------:R-:W-:Y:S02]  /*8160*/  ISETP.NE.U32.AND P1, PT, R31, 0x1, PT ;  /* 0x000000011f00780c */ /* 0x000fe40003f25070 */
[----:B------:R-:W-:Y:S02]  /*8170*/  LOP3.LUT R34, R29, R36, R34, 0xfe, !PT ;  /* 0x000000241d227212 */ /* 0x000fe400078efe22 */
[----:B------:R-:W-:Y:S02]  /*8180*/  LOP3.LUT R32, R32, 0x1, RZ, 0xc0, !PT ;  /* 0x0000000120207812 */ /* 0x000fe400078ec0ff */
[----:B------:R-:W-:-:S02]  /*8190*/  SEL R33, RZ, 0x800, P4 ;  /* 0x00000800ff217807 */ /* 0x000fc40002000000 */
[----:B------:R-:W-:Y:S02]  /*81a0*/  SEL R31, RZ, 0x1000, P5 ;  /* 0x00001000ff1f7807 */ /* 0x000fe40002800000 */
[----:B------:R-:W-:Y:S02]  /*81b0*/  ISETP.NE.U32.AND.EX P6, PT, RZ, RZ, PT, P6 ;  /* 0x000000ffff00720c */ /* 0x000fe40003fc5160 */
[----:B------:R-:W-:Y:S02]  /*81c0*/  ISETP.NE.U32.AND.EX P0, PT, RZ, RZ, PT, P0 ;  /* 0x000000ffff00720c */ /* 0x000fe40003f05100 */
[----:B------:R-:W-:Y:S02]  /*81d0*/  ISETP.NE.U32.AND P3, PT, R25, 0x1, PT ;  /* 0x000000011900780c */ /* 0x000fe40003f65070 */
[----:B------:R-:W-:Y:S02]  /*81e0*/  ISETP.NE.U32.AND P4, PT, R32, 0x1, PT ;  /* 0x000000012000780c */ /* 0x000fe40003f85070 */
[----:B------:R-:W-:-:S02]  /*81f0*/  LOP3.LUT R34, R31, R33, R34, 0xfe, !PT ;  /* 0x000000211f227212 */ /* 0x000fc400078efe22 */
[----:B------:R-:W-:Y:S02]  /*8200*/  LOP3.LUT R35, R28, R27, R35, 0xfe, !PT ;  /* 0x0000001b1c237212 */ /* 0x000fe400078efe23 */
[----:B------:R-:W-:Y:S02]  /*8210*/  SEL R31, RZ, 0x800, P6 ;  /* 0x00000800ff1f7807 */ /* 0x000fe40003000000 */
[----:B------:R-:W-:Y:S02]  /*8220*/  SEL R32, RZ, 0x1000, P0 ;  /* 0x00001000ff207807 */ /* 0x000fe40000000000 */
[----:B------:R-:W-:Y:S02]  /*8230*/  ISETP.NE.U32.AND.EX P3, PT, RZ, RZ, PT, P3 ;  /* 0x000000ffff00720c */ /* 0x000fe40003f65130 */
[----:B------:R-:W-:Y:S02]  /*8240*/  ISETP.NE.U32.AND.EX P2, PT, RZ, RZ, PT, P2 ;  /* 0x000000ffff00720c */ /* 0x000fe40003f45120 */
[----:B------:R-:W-:-:S02]  /*8250*/  LOP3.LUT R35, R32, R31, R35, 0xfe, !PT ;  /* 0x0000001f20237212 */ /* 0x000fc400078efe23 */
[----:B------:R-:W-:Y:S02]  /*8260*/  SEL R32, RZ, 0x2000, P3 ;  /* 0x00002000ff207807 */ /* 0x000fe40001800000 */
[----:B------:R-:W-:Y:S02]  /*8270*/  SEL R31, RZ, 0x4000, P2 ;  /* 0x00004000ff1f7807 */ /* 0x000fe40001000000 */
[----:B------:R-:W-:Y:S02]  /*8280*/  ISETP.NE.U32.AND.EX P1, PT, RZ, RZ, PT, P1 ;  /* 0x000000ffff00720c */ /* 0x000fe40003f25110 */
[----:B------:R-:W-:Y:S02]  /*8290*/  ISETP.NE.U32.AND.EX P4, PT, RZ, RZ, PT, P4 ;  /* 0x000000ffff00720c */ /* 0x000fe40003f85140 */
[----:B------:R-:W-:Y:S02]  /*82a0*/  LOP3.LUT R31, R31, R32, R34, 0xfe, !PT ;  /* 0x000000201f1f7212 */ /* 0x000fe400078efe22 */
[----:B------:R-:W-:-:S02]  /*82b0*/  SEL R33, RZ, 0x2000, P1 ;  /* 0x00002000ff217807 */ /* 0x000fc40000800000 */
[----:B------:R-:W-:Y:S02]  /*82c0*/  SEL R32, RZ, 0x4000, P4 ;  /* 0x00004000ff207807 */ /* 0x000fe40002000000 */
[----:B------:R-:W-:Y:S02]  /*82d0*/  SHF.R.U64 R24, R2, UR40, R3 ;  /* 0x0000002802187c19 */ /* 0x000fe40008001203 */
[----:B------:R-:W-:Y:S02]  /*82e0*/  LOP3.LUT R32, R32, R33, R35, 0xfe, !PT ;  /* 0x0000002120207212 */ /* 0x000fe400078efe23 */
[C-C-:B------:R-:W-:Y:S02]  /*82f0*/  SHF.R.U64 R25, R2.reuse, UR41, R3.reuse ;  /* 0x0000002902197c19 */ /* 0x140fe40008001203 */
[C-C-:B------:R-:W-:Y:S02]  /*8300*/  SHF.R.U64 R26, R2.reuse, UR42, R3.reuse ;  /* 0x0000002a021a7c19 */ /* 0x140fe40008001203 */
[C-C-:B------:R-:W-:Y:S01]  /*8310*/  SHF.R.U64 R27, R2.reuse, UR43, R3.reuse ;  /* 0x0000002b021b7c19 */ /* 0x140fe20008001203 */
[----:B------:R-:W0:Y:S01]  /*8320*/  LDCU.128 UR40, c[0x3][0xd00] ;  /* 0x00c1a000ff2877ac */ /* 0x000e220008000c00 */
[----:B------:R-:W-:-:S02]  /*8330*/  SHF.R.U64 R28, R2, UR36, R3 ;  /* 0x00000024021c7c19 */ /* 0x000fc40008001203 */
[C-C-:B------:R-:W-:Y:S02]  /*8340*/  SHF.R.U64 R29, R2.reuse, UR37, R3.reuse ;  /* 0x00000025021d7c19 */ /* 0x140fe40008001203 */
[C-C-:B------:R-:W-:Y:S02]  /*8350*/  SHF.R.U64 R30, R2.reuse, UR38, R3.reuse ;  /* 0x00000026021e7c19 */ /* 0x140fe40008001203 */
[----:B------:R-:W-:Y:S01]  /*8360*/  SHF.R.U64 R33, R2, UR39, R3 ;  /* 0x0000002702217c19 */ /* 0x000fe20008001203 */
[----:B------:R-:W1:Y:S01]  /*8370*/  LDCU.128 UR36, c[0x3][0xd10] ;  /* 0x00c1a200ff2477ac */ /* 0x000e620008000c00 */
[----:B------:R-:W-:Y:S02]  /*8380*/  ISETP.NE.U32.AND P3, PT, R37, 0x1, PT ;  /* 0x000000012500780c */ /* 0x000fe40003f65070 */
[----:B------:R-:W-:Y:S02]  /*8390*/  ISETP.NE.U32.AND P4, PT, R38, 0x1, PT ;  /* 0x000000012600780c */ /* 0x000fe40003f85070 */
[----:B------:R-:W-:Y:S01]  /*83a0*/  ISETP.NE.U32.AND P1, PT, R39, 0x1, PT ;  /* 0x000000012700780c */ /* 0x000fe20003f25070 */
        /* <DEDUP_REMOVED lines=15> */
[----:B------:R-:W-:Y:S02]  /*84a0*/  SHF.R.U64 R41, R2, UR39, R3 ;  /* 0x0000002702297c19 */ /* 0x000fe40008001203 */
[----:B------:R-:W0:Y:S02]  /*84b0*/  LDC.64 R2, c[0x0][0x388] ;  /* 0x0000e200ff027b82 */ /* 0x000e240000000a00 */
[----:B0-----:R-:W2:Y:S01]  /*84c0*/  LDG.E.64 R2, desc[UR14][R2.64] ;  /* 0x0000000e02027981 */ /* 0x001ea2000c1e1b00 */
[----:B------:R-:W-:Y:S01]  /*84d0*/  LOP3.LUT R9, R9, 0x1, RZ, 0xc0, !PT ;  /* 0x0000000109097812 */ /* 0x000fe200078ec0ff */
[----:B------:R-:W0:Y:S01]  /*84e0*/  LDCU UR36, c[0x0][0x360] ;  /* 0x00006c00ff2477ac */ /* 0x000e220008000800 */
[----:B------:R-:W-:-:S02]  /*84f0*/  LOP3.LUT R10, R10, 0x1, RZ, 0xc0, !PT ;  /* 0x000000010a0a7812 */ /* 0x000fc400078ec0ff */
[----:B------:R-:W-:Y:S02]  /*8500*/  ISETP.NE.U32.AND P5, PT, R9, 0x1, PT ;  /* 0x000000010900780c */ /* 0x000fe40003fa5070 */
[----:B------:R-:W-:Y:S02]  /*8510*/  ISETP.NE.U32.AND P0, PT, R10, 0x1, PT ;  /* 0x000000010a00780c */ /* 0x000fe40003f05070 */
[----:B------:R-:W-:Y:S02]  /*8520*/  LOP3.LUT R11, R11, 0x1, RZ, 0xc0, !PT ;  /* 0x000000010b0b7812 */ /* 0x000fe400078ec0ff */
[----:B------:R-:W-:Y:S02]  /*8530*/  LOP3.LUT R12, R12, 0x1, RZ, 0xc0, !PT ;  /* 0x000000010c0c7812 */ /* 0x000fe400078ec0ff */
[----:B------:R-:W-:Y:S02]  /*8540*/  ISETP.NE.U32.AND.EX P3, PT, RZ, RZ, PT, P3 ;  /* 0x000000ffff00720c */ /* 0x000fe40003f65130 */
[----:B------:R-:W-:-:S02]  /*8550*/  ISETP.NE.U32.AND.EX P4, PT, RZ, RZ, PT, P4 ;  /* 0x000000ffff00720c */ /* 0x000fc40003f85140 */
[----:B------:R-:W-:Y:S02]  /*8560*/  LOP3.LUT R13, R13, 0x1, RZ, 0xc0, !PT ;  /* 0x000000010d0d7812 */ /* 0x000fe400078ec0ff */
[----:B------:R-:W-:Y:S02]  /*8570*/  LOP3.LUT R14, R14, 0x1, RZ, 0xc0, !PT ;  /* 0x000000010e0e7812 */ /* 0x000fe400078ec0ff */
[----:B------:R-:W-:Y:S02]  /*8580*/  ISETP.NE.U32.AND.EX P5, PT, RZ, RZ, PT, P5 ;  /* 0x000000ffff00720c */ /* 0x000fe40003fa5150 */
[----:B------:R-:W-:Y:S02]  /*8590*/  ISETP.NE.U32.AND.EX P0, PT, RZ, RZ, PT, P0 ;  /* 0x000000ffff00720c */ /* 0x000fe40003f05100 */
[----:B------:R-:W-:Y:S02]  /*85a0*/  ISETP.NE.U32.AND P2, PT, R11, 0x1, PT ;  /* 0x000000010b00780c */ /* 0x000fe40003f45070 */
[----:B------:R-:W-:-:S02]  /*85b0*/  ISETP.NE.U32.AND P6, PT, R12, 0x1, PT ;  /* 0x000000010c00780c */ /* 0x000fc40003fc5070 */
        /* <DEDUP_REMOVED lines=13> */
[----:B------:R-:W-:Y:S02]  /*8690*/  ISETP.NE.U32.AND.EX P6, PT, RZ, RZ, PT, P6 ;  /* 0x000000ffff00720c */ /* 0x000fe40003fc5160 */
[----:B------:R-:W-:Y:S02]  /*86a0*/  LOP3.LUT R18, R18, 0x1, RZ, 0xc0, !PT ;  /* 0x0000000112127812 */ /* 0x000fe400078ec0ff */
[----:B------:R-:W-:Y:S02]  /*86b0*/  LOP3.LUT R19, R19, 0x1, RZ, 0xc0, !PT ;  /* 0x0000000113137812 */ /* 0x000fe400078ec0ff */
[----:B------:R-:W-:Y:S02]  /*86c0*/  SEL R12, RZ, 0x20000, P1 ;  /* 0x00020000ff0c7807 */ /* 0x000fe40000800000 */
[----:B------:R-:W-:-:S02]  /*86d0*/  ISETP.NE.U32.AND.EX P3, PT, RZ, RZ, PT, P3 ;  /* 0x000000ffff00720c */ /* 0x000fc40003f65130 */
[----:B------:R-:W-:Y:S02]  /*86e0*/  ISETP.NE.U32.AND P1, PT, R15, 0x1, PT ;  /* 0x000000010f00780c */ /* 0x000fe40003f25070 */
[----:B------:R-:W-:Y:S02]  /*86f0*/  LOP3.LUT R20, R20, 0x1, RZ, 0xc0, !PT ;  /* 0x0000000114147812 */ /* 0x000fe400078ec0ff */
[----:B------:R-:W-:Y:S02]  /*8700*/  SEL R13, RZ, 0x100000, P2 ;  /* 0x00100000ff0d7807 */ /* 0x000fe40001000000 */
[----:B------:R-:W-:Y:S02]  /*8710*/  SEL R16, RZ, 0x200000, P6 ;  /* 0x00200000ff107807 */ /* 0x000fe40003000000 */
[----:B------:R-:W-:Y:S02]  /*8720*/  ISETP.NE.U32.AND.EX P5, PT, RZ, RZ, PT, P5 ;  /* 0x000000ffff00720c */ /* 0x000fe40003fa5150 */
[----:B------:R-:W-:-:S02]  /*8730*/  ISETP.NE.U32.AND.EX P0, PT, RZ, RZ, PT, P0 ;  /* 0x000000ffff00720c */ /* 0x000fc40003f05100 */
[----:B------:R-:W-:Y:S02]  /*8740*/  ISETP.NE.U32.AND P2, PT, R18, 0x1, PT ;  /* 0x000000011200780c */ /* 0x000fe40003f45070 */
[----:B------:R-:W-:Y:S02]  /*8750*/  ISETP.NE.U32.AND P6, PT, R19, 0x1, PT ;  /* 0x000000011300780c */ /* 0x000fe40003fc5070 */
[----:B------:R-:W-:Y:S02]  /*8760*/  LOP3.LUT R23, R23, 0x1, RZ, 0xc0, !PT ;  /* 0x0000000117177812 */ /* 0x000fe400078ec0ff */
[----:B------:R-:W-:Y:S02]  /*8770*/  LOP3.LUT R24, R24, 0x1, RZ, 0xc0, !PT ;  /* 0x0000000118187812 */ /* 0x000fe400078ec0ff */
[----:B------:R-:W-:Y:S02]  /*8780*/  SEL R15, RZ, 0x400000, P3 ;  /* 0x00400000ff0f7807 */ /* 0x000fe40001800000 */
[----:B------:R-:W-:-:S02]  /*8790*/  ISETP.NE.U32.AND P3, PT, R20, 0x1, PT ;  /* 0x000000011400780c */ /* 0x000fc40003f65070 */
[----:B------:R-:W-:Y:S02]  /*87a0*/  ISETP.NE.U32.AND.EX P4, PT, RZ, RZ, PT, P4 ;  /* 0x000000ffff00720c */ /* 0x000fe40003f85140 */
[----:B------:R-:W-:Y:S02]  /*87b0*/  ISETP.NE.U32.AND.EX P1, PT, RZ, RZ, PT, P1 ;  /* 0x000000ffff00720c */ /* 0x000fe40003f25110 */
[----:B------:R-:W-:Y:S02]  /*87c0*/  LOP3.LUT R21, R21, 0x1, RZ, 0xc0, !PT ;  /* 0x0000000115157812 */ /* 0x000fe400078ec0ff */
[----:B------:R-:W-:Y:S02]  /*87d0*/  LOP3.LUT R22, R22, 0x1, RZ, 0xc0, !PT ;  /* 0x0000000116167812 */ /* 0x000fe400078ec0ff */
[----:B------:R-:W-:Y:S02]  /*87e0*/  SEL R20, RZ, 0x2000000, P5 ;  /* 0x02000000ff147807 */ /* 0x000fe40002800000 */
[----:B------:R-:W-:-:S02]  /*87f0*/  SEL R19, RZ, 0x4000000, P0 ;  /* 0x04000000ff137807 */ /* 0x000fc40000000000 */
[----:B------:R-:W-:Y:S02]  /*8800*/  ISETP.NE.U32.AND P5, PT, R23, 0x1, PT ;  /* 0x000000011700780c */ /* 0x000fe40003fa5070 */
[----:B------:R-:W-:Y:S02]  /*8810*/  ISETP.NE.U32.AND P0, PT, R24, 0x1, PT ;  /* 0x000000011800780c */ /* 0x000fe40003f05070 */
[----:B------:R-:W-:Y:S02]  /*8820*/  ISETP.NE.U32.AND.EX P2, PT, RZ, RZ, PT, P2 ;  /* 0x000000ffff00720c */ /* 0x000fe40003f45120 */
[----:B------:R-:W-:Y:S02]  /*8830*/  ISETP.NE.U32.AND.EX P6, PT, RZ, RZ, PT, P6 ;  /* 0x000000ffff00720c */ /* 0x000fe40003fc5160 */
[----:B------:R-:W-:Y:S02]  /*8840*/  LOP3.LUT R25, R25, 0x1, RZ, 0xc0, !PT ;  /* 0x0000000119197812 */ /* 0x000fe400078ec0ff */
[----:B------:R-:W-:-:S02]  /*8850*/  LOP3.LUT R26, R26, 0x1, RZ, 0xc0, !PT ;  /* 0x000000011a1a7812 */ /* 0x000fc400078ec0ff */
[----:B------:R-:W-:Y:S02]  /*8860*/  SEL R18, RZ, 0x800000, P4 ;  /* 0x00800000ff127807 */ /* 0x000fe40002000000 */
[----:B------:R-:W-:Y:S02]  /*8870*/  SEL R17, RZ, 0x1000000, P1 ;  /* 0x01000000ff117807 */ /* 0x000fe40000800000 */
[----:B------:R-:W-:Y:S02]  /*8880*/  ISETP.NE.U32.AND P4, PT, R21, 0x1, PT ;  /* 0x000000011500780c */ /* 0x000fe40003f85070 */
[----:B------:R-:W-:Y:S02]  /*8890*/  ISETP.NE.U32.AND P1, PT, R22, 0x1, PT ;  /* 0x000000011600780c */ /* 0x000fe40003f25070 */
[----:B------:R-:W-:Y:S02]  /*88a0*/  SEL R21, RZ, 0x8000000, P2 ;  /* 0x08000000ff157807 */ /* 0x000fe40001000000 */
[----:B------:R-:W-:-:S02]  /*88b0*/  SEL R22, RZ, 0x10000000, P6 ;  /* 0x10000000ff167807 */ /* 0x000fc40003000000 */
[----:B------:R-:W-:Y:S02]  /*88c0*/  ISETP.NE.U32.AND.EX P5, PT, RZ, RZ, PT, P5 ;  /* 0x000000ffff00720c */ /* 0x000fe40003fa5150 */
[----:B------:R-:W-:Y:S02]  /*88d0*/  ISETP.NE.U32.AND.EX P0, PT, RZ, RZ, PT, P0 ;  /* 0x000000ffff00720c */ /* 0x000fe40003f05100 */
[----:B------:R-:W-:Y:S02]  /*88e0*/  ISETP.NE.U32.AND P2, PT, R25, 0x1, PT ;  /* 0x000000011900780c */ /* 0x000fe40003f45070 */
[----:B------:R-:W-:Y:S02]  /*88f0*/  ISETP.NE.U32.AND P6, PT, R26, 0x1, PT ;  /* 0x000000011a00780c */ /* 0x000fe40003fc5070 */
[----:B------:R-:W-:Y:S02]  /*8900*/  LOP3.LUT R27, R27, 0x1, RZ, 0xc0, !PT ;  /* 0x000000011b1b7812 */ /* 0x000fe400078ec0ff */
[----:B------:R-:W-:-:S02]  /*8910*/  LOP3.LUT R28, R28, 0x1, RZ, 0xc0, !PT ;  /* 0x000000011c1c7812 */ /* 0x000fc400078ec0ff */
[----:B------:R-:W-:Y:S02]  /*8920*/  SEL R24, RZ, 0x8000, P5 ;  /* 0x00008000ff187807 */ /* 0x000fe40002800000 */
[----:B------:R-:W-:Y:S02]  /*8930*/  SEL R23, RZ, 0x10000, P0 ;  /* 0x00010000ff177807 */ /* 0x000fe40000000000 */
[----:B------:R-:W-:Y:S02]  /*8940*/  ISETP.NE.U32.AND P5, PT, R27, 0x1, PT ;  /* 0x000000011b00780c */ /* 0x000fe40003fa5070 */
[----:B------:R-:W-:Y:S02]  /*8950*/  ISETP.NE.U32.AND P0, PT, R28, 0x1, PT ;  /* 0x000000011c00780c */ /* 0x000fe40003f05070 */
[----:B------:R-:W-:Y:S02]  /*8960*/  ISETP.NE.U32.AND.EX P2, PT, RZ, RZ, PT, P2 ;  /* 0x000000ffff00720c */ /* 0x000fe40003f45120 */
[----:B------:R-:W-:-:S02]  /*8970*/  ISETP.NE.U32.AND.EX P6, PT, RZ, RZ, PT, P6 ;  /* 0x000000ffff00720c */ /* 0x000fc40003fc5160 */
[----:B------:R-:W-:Y:S02]  /*8980*/  LOP3.LUT R29, R29, 0x1, RZ, 0xc0, !PT ;  /* 0x000000011d1d7812 */ /* 0x000fe400078ec0ff */
[----:B------:R-:W-:Y:S02]  /*8990*/  LOP3.LUT R30, R30, 0x1, RZ, 0xc0, !PT ;  /* 0x000000011e1e7812 */ /* 0x000fe400078ec0ff */
[----:B------:R-:W-:Y:S02]  /*89a0*/  LOP3.LUT R10, R10, R9, R31, 0xfe, !PT ;  /* 0x000000090a0a7212 */ /* 0x000fe400078efe1f */
[----:B------:R-:W-:Y:S02]  /*89b0*/  SEL R26, RZ, 0x20000, P2 ;  /* 0x00020000ff1a7807 */ /* 0x000fe40001000000 */
[----:B------:R-:W-:Y:S02]  /*89c0*/  SEL R25, RZ, 0x40000, P6 ;  /* 0x00040000ff197807 */ /* 0x000fe40003000000 */
[----:B------:R-:W-:-:S02]  /*89d0*/  ISETP.NE.U32.AND.EX P5, PT, RZ, RZ, PT, P5 ;  /* 0x000000ffff00720c */ /* 0x000fc40003fa5150 */
[----:B------:R-:W-:Y:S02]  /*89e0*/  ISETP.NE.U32.AND.EX P0, PT, RZ, RZ, PT, P0 ;  /* 0x000000ffff00720c */ /* 0x000fe40003f05100 */
[----:B------:R-:W-:Y:S02]  /*89f0*/  ISETP.NE.U32.AND P2, PT, R29, 0x1, PT ;  /* 0x000000011d00780c */ /* 0x000fe40003f45070 */
[----:B------:R-:W-:Y:S02]  /*8a00*/  ISETP.NE.U32.AND P6, PT, R30, 0x1, PT ;  /* 0x000000011e00780c */ /* 0x000fe40003fc5070 */
[----:B------:R-:W-:Y:S02]  /*8a10*/  LOP3.LUT R33, R33, 0x1, RZ, 0xc0, !PT ;  /* 0x0000000121217812 */ /* 0x000fe400078ec0ff */
[----:B------:R-:W-:Y:S02]  /*8a20*/  LOP3.LUT R28, R34, 0x1, RZ, 0xc0, !PT ;  /* 0x00000001221c7812 */ /* 0x000fe400078ec0ff */
[----:B------:R-:W-:-:S02]  /*8a30*/  LOP3.LUT R23, R23, R24, R32, 0xfe, !PT ;  /* 0x0000001817177212 */ /* 0x000fc400078efe20 */
[----:B------:R-:W-:Y:S02]  /*8a40*/  LOP3.LUT R11, R11, R12, R10, 0xfe, !PT ;  /* 0x0000000c0b0b7212 */ /* 0x000fe400078efe0a */
        /* <DEDUP_REMOVED lines=8> */
[----:B------:R-:W-:Y:S02]  /*8ad0*/  LOP3.LUT R25, R25, R26, R23, 0xfe, !PT ;  /* 0x0000001a19197212 */ /* 0x000fe400078efe17 */
[----:B------:R-:W-:Y:S02]  /*8ae0*/  LOP3.LUT R13, R13, R14, R11, 0xfe, !PT ;  /* 0x0000000e0d0d7212 */ /* 0x000fe400078efe0b */
[----:B------:R-:W-:-:S02]  /*8af0*/  SEL R33, RZ, 0x200000, P2 ;  /* 0x00200000ff217807 */ /* 0x000fc40001000000 */
[----:B------:R-:W-:Y:S02]  /*8b00*/  SEL R30, RZ, 0x400000, P6 ;  /* 0x00400000ff1e7807 */ /* 0x000fe40003000000 */
[----:B------:R-:W-:Y:S02]  /*8b10*/  ISETP.NE.U32.AND.EX P5, PT, RZ, RZ, PT, P5 ;  /* 0x000000ffff00720c */ /* 0x000fe40003fa5150 */
[----:B------:R-:W-:Y:S02]  /*8b20*/  ISETP.NE.U32.AND.EX P0, PT, RZ, RZ, PT, P0 ;  /* 0x000000ffff00720c */ /* 0x000fe40003f05100 */
[----:B------:R-:W-:Y:S02]  /*8b30*/  ISETP.NE.U32.AND P2, PT, R35, 0x1, PT ;  /* 0x000000012300780c */ /* 0x000fe40003f45070 */
[----:B------:R-:W-:Y:S02]  /*8b40*/  ISETP.NE.U32.AND P6, PT, R36, 0x1, PT ;  /* 0x000000012400780c */ /* 0x000fe40003fc5070 */
[----:B------:R-:W-:-:S02]  /*8b50*/  LOP3.LUT R37, R37, 0x1, RZ, 0xc0, !PT ;  /* 0x0000000125257812 */ /* 0x000fc400078ec0ff */
[----:B------:R-:W-:Y:S02]  /*8b60*/  LOP3.LUT R38, R38, 0x1, RZ, 0xc0, !PT ;  /* 0x0000000126267812 */ /* 0x000fe400078ec0ff */
[----:B------:R-:W-:Y:S02]  /*8b70*/  LOP3.LUT R27, R34, R27, R25, 0xfe, !PT ;  /* 0x0000001b221b7212 */ /* 0x000fe400078efe19 */
[----:B------:R-:W-:Y:S02]  /*8b80*/  LOP3.LUT R15, R15, R16, R13, 0xfe, !PT ;  /* 0x000000100f0f7212 */ /* 0x000fe400078efe0d */
[----:B------:R-:W-:Y:S02]  /*8b90*/  SEL R29, RZ, 0x800000, P5 ;  /* 0x00800000ff1d7807 */ /* 0x000fe40002800000 */
[----:B------:R-:W-:Y:S02]  /*8ba0*/  SEL R28, RZ, 0x1000000, P0 ;  /* 0x01000000ff1c7807 */ /* 0x000fe40000000000 */
[----:B------:R-:W-:-:S02]  /*8bb0*/  ISETP.NE.U32.AND P5, PT, R37, 0x1, PT ;  /* 0x000000012500780c */ /* 0x000fc40003fa5070 */
[----:B------:R-:W-:Y:S02]  /*8bc0*/  ISETP.NE.U32.AND P0, PT, R38, 0x1, PT ;  /* 0x000000012600780c */ /* 0x000fe40003f05070 */
[----:B------:R-:W-:Y:S02]  /*8bd0*/  ISETP.NE.U32.AND.EX P2, PT, RZ, RZ, PT, P2 ;  /* 0x000000ffff00720c */ /* 0x000fe40003f45120 */
[----:B------:R-:W-:Y:S02]  /*8be0*/  ISETP.NE.U32.AND.EX P6, PT, RZ, RZ, PT, P6 ;  /* 0x000000ffff00720c */ /* 0x000fe40003fc5160 */
[----:B------:R-:W-:Y:S02]  /*8bf0*/  LOP3.LUT R30, R30, R33, R27, 0xfe, !PT ;  /* 0x000000211e1e7212 */ /* 0x000fe400078efe1b */
[----:B------:R-:W-:Y:S02]  /*8c00*/  LOP3.LUT R39, R39, 0x1, RZ, 0xc0, !PT ;  /* 0x0000000127277812 */ /* 0x000fe400078ec0ff */
[----:B------:R-:W-:-:S02]  /*8c10*/  LOP3.LUT R40, R40, 0x1, RZ, 0xc0, !PT ;  /* 0x0000000128287812 */ /* 0x000fc400078ec0ff */
[----:B------:R-:W-:Y:S02]  /*8c20*/  LOP3.LUT R17, R17, R18, R15, 0xfe, !PT ;  /* 0x0000001211117212 */ /* 0x000fe400078efe0f */
[----:B------:R-:W-:Y:S02]  /*8c30*/  SEL R9, RZ, 0x2000000, P2 ;  /* 0x02000000ff097807 */ /* 0x000fe40001000000 */
[----:B------:R-:W-:Y:S02]  /*8c40*/  SEL R10, RZ, 0x4000000, P6 ;  /* 0x04000000ff0a7807 */ /* 0x000fe40003000000 */
[----:B------:R-:W-:Y:S02]  /*8c50*/  ISETP.NE.U32.AND.EX P5, PT, RZ, RZ, PT, P5 ;  /* 0x000000ffff00720c */ /* 0x000fe40003fa5150 */
[----:B------:R-:W-:Y:S02]  /*8c60*/  LOP3.LUT R11, R28, R29, R30, 0xfe, !PT ;  /* 0x0000001d1c0b7212 */ /* 0x000fe400078efe1e */
[----:B------:R-:W-:-:S02]  /*8c70*/  ISETP.NE.U32.AND.EX P0, PT, RZ, RZ, PT, P0 ;  /* 0x000000ffff00720c */ /* 0x000fc40003f05100 */
[----:B------:R-:W-:Y:S02]  /*8c80*/  ISETP.NE.U32.AND P2, PT, R39, 0x1, PT ;  /* 0x000000012700780c */ /* 0x000fe40003f45070 */
[----:B------:R-:W-:Y:S02]  /*8c90*/  ISETP.NE.U32.AND P6, PT, R40, 0x1, PT ;  /* 0x000000012800780c */ /* 0x000fe40003fc5070 */
[----:B------:R-:W-:Y:S02]  /*8ca0*/  LOP3.LUT R19, R19, R20, R17, 0xfe, !PT ;  /* 0x0000001413137212 */ /* 0x000fe400078efe11 */
[----:B------:R-:W-:Y:S02]  /*8cb0*/  ISETP.NE.U32.AND.EX P3, PT, RZ, RZ, PT, P3 ;  /* 0x000000ffff00720c */ /* 0x000fe40003f65130 */
[----:B------:R-:W-:Y:S02]  /*8cc0*/  ISETP.NE.U32.AND.EX P4, PT, RZ, RZ, PT, P4 ;  /* 0x000000ffff00720c */ /* 0x000fe40003f85140 */
[----:B------:R-:W-:-:S02]  /*8cd0*/  LOP3.LUT R41, R41, 0x1, RZ, 0xc0, !PT ;  /* 0x0000000129297812 */ /* 0x000fc400078ec0ff */
[----:B------:R-:W-:Y:S02]  /*8ce0*/  SEL R12, RZ, 0x8000000, P5 ;  /* 0x08000000ff0c7807 */ /* 0x000fe40002800000 */
[----:B------:R-:W-:Y:S02]  /*8cf0*/  LOP3.LUT R11, R10, R9, R11, 0xfe, !PT ;  /* 0x000000090a0b7212 */ /* 0x000fe400078efe0b */
[----:B------:R-:W-:Y:S02]  /*8d00*/  SEL R13, RZ, 0x10000000, P0 ;  /* 0x10000000ff0d7807 */ /* 0x000fe40000000000 */
[----:B------:R-:W-:Y:S02]  /*8d10*/  LOP3.LUT R21, R22, R21, R19, 0xfe, !PT ;  /* 0x0000001516157212 */ /* 0x000fe400078efe13 */
[----:B------:R-:W-:Y:S02]  /*8d20*/  SEL R9, RZ, 0x20000000, P3 ;  /* 0x20000000ff097807 */ /* 0x000fe40001800000 */
[----:B------:R-:W-:-:S02]  /*8d30*/  SEL R10, RZ, 0x40000000, P4 ;  /* 0x40000000ff0a7807 */ /* 0x000fc40002000000 */
[----:B------:R-:W-:Y:S02]  /*8d40*/  ISETP.NE.U32.AND.EX P2, PT, RZ, RZ, PT, P2 ;  /* 0x000000ffff00720c */ /* 0x000fe40003f45120 */
[----:B------:R-:W-:Y:S02]  /*8d50*/  ISETP.NE.U32.AND.EX P6, PT, RZ, RZ, PT, P6 ;  /* 0x000000ffff00720c */ /* 0x000fe40003fc5160 */
[----:B------:R-:W-:Y:S02]  /*8d60*/  ISETP.NE.U32.AND P5, PT, R41, 0x1, PT ;  /* 0x000000012900780c */ /* 0x000fe40003fa5070 */
[----:B------:R-:W-:Y:S02]  /*8d70*/  ISETP.NE.U32.AND.EX P1, PT, RZ, RZ, PT, P1 ;  /* 0x000000ffff00720c */ /* 0x000fe40003f25110 */
[----:B------:R-:W-:Y:S02]  /*8d80*/  LOP3.LUT R13, R13, R12, R11, 0xfe, !PT ;  /* 0x0000000c0d0d7212 */ /* 0x000fe400078efe0b */
[----:B------:R-:W-:-:S02]  /*8d90*/  LOP3.LUT R10, R10, R9, R21, 0xfe, !PT ;  /* 0x000000090a0a7212 */ /* 0x000fc400078efe15 */
[----:B------:R-:W-:Y:S02]  /*8da0*/  SEL R11, RZ, 0x20000000, P2 ;  /* 0x20000000ff0b7807 */ /* 0x000fe40001000000 */
[----:B------:R-:W-:Y:S02]  /*8db0*/  SEL R12, RZ, 0x40000000, P6 ;  /* 0x40000000ff0c7807 */ /* 0x000fe40003000000 */
[----:B------:R-:W-:Y:S02]  /*8dc0*/  ISETP.NE.U32.AND.EX P5, PT, RZ, RZ, PT, P5 ;  /* 0x000000ffff00720c */ /* 0x000fe40003fa5150 */
[----:B------:R-:W-:Y:S02]  /*8dd0*/  SEL R9, RZ, 0x80000000, P1 ;  /* 0x80000000ff097807 */ /* 0x000fe40000800000 */
[----:B------:R-:W-:Y:S02]  /*8de0*/  LOP3.LUT R12, R12, R11, R13, 0xfe, !PT ;  /* 0x0000000b0c0c7212 */ /* 0x000fe400078efe0d */
[----:B------:R-:W-:-:S02]  /*8df0*/  SEL R11, RZ, 0x80000000, P5 ;  /* 0x80000000ff0b7807 */ /* 0x000fc40002800000 */
[----:B------:R-:W-:Y:S02]  /*8e00*/  LOP3.LUT R9, R9, R10, RZ, 0xfc, !PT ;  /* 0x0000000a09097212 */ /* 0x000fe400078efcff */
[----:B------:R-:W-:Y:S02]  /*8e10*/  LOP3.LUT R11, R11, R12, RZ, 0xfc, !PT ;  /* 0x0000000c0b0b7212 */ /* 0x000fe400078efcff */
[----:B--2---:R-:W-:Y:S02]  /*8e20*/  ISETP.NE.U32.AND P0, PT, R9, R2, PT ;  /* 0x000000020900720c */ /* 0x004fe40003f05070 */
[----:B------:R-:W0:Y:S02]  /*8e30*/  LDC R9, c[0x0][0x370] ;  /* 0x0000dc00ff097b82 */ /* 0x000e240000000800 */
[----:B------:R-:W-:-:S13]  /*8e40*/  ISETP.NE.AND.EX P0, PT, R11, R3, PT, P0 ;  /* 0x000000030b00720c */ /* 0x000fda0003f05300 */
[----:B------:R-:W1:Y:S01]  /*8e50*/  @!P0 LDC.64 R2, c[0x0][0x390] ;  /* 0x0000e400ff028b82 */ /* 0x000e620000000a00 */
[----:B------:R-:W-:Y:S02]  /*8e60*/  @!P0 IMAD.MOV.U32 R10, RZ, RZ, R8 ;  /* 0x000000ffff0a8224 */ /* 0x000fe400078e0008 */
[----:B------:R-:W-:Y:S02]  /*8e70*/  @!P0 IMAD.MOV.U32 R11, RZ, RZ, R7 ;  /* 0x000000ffff0b8224 */ /* 0x000fe400078e0007 */
[----:B------:R-:W-:Y:S02]  /*8e80*/  @!P0 IMAD.MOV.U32 R13, RZ, RZ, 0x1 ;  /* 0x00000001ff0d8424 */ /* 0x000fe400078e00ff */
[----:B0-----:R-:W-:Y:S01]  /*8e90*/  IMAD R9, R9, UR36, RZ ;  /* 0x0000002409097c24 */ /* 0x001fe2000f8e02ff */
[----:B-1----:R0:W-:Y:S04]  /*8ea0*/  @!P0 STG.E.64 desc[UR14][R2.64], R10 ;  /* 0x0000000a02008986 */ /* 0x0021e8000c101b0e */
[----:B------:R0:W-:Y:S01]  /*8eb0*/  @!P0 STG.E.STRONG.SYS desc[UR14][R4.64], R13 ;  /* 0x0000000d04008986 */ /* 0x0001e2000c11590e */
[----:B------:R-:W-:-:S05]  /*8ec0*/  IADD3 R8, P0, PT, R9, R8, RZ ;  /* 0x0000000809087210 */ /* 0x000fca0007f1e0ff */
[----:B------:R-:W-:Y:S01]  /*8ed0*/  IMAD.X R7, RZ, RZ, R7, P0 ;  /* 0x000000ffff077224 */ /* 0x000fe200000e0607 */
[----:B------:R-:W-:-:S04]  /*8ee0*/  ISETP.NE.U32.AND P0, PT, R8, -0x1, PT ;  /* 0xffffffff0800780c */ /* 0x000fc80003f05070 */
[----:B------:R-:W-:-:S13]  /*8ef0*/  ISETP.NE.AND.EX P0, PT, R7, -0x1, PT, P0 ;  /* 0xffffffff0700780c */ /* 0x000fda0003f05300 */
[----:B0-----:R-:W-:Y:S05]  /*8f00*/  @P0 BRA `(.L_x_3) ;  /* 0xffffff7400ac0947 */ /* 0x001fea000383ffff */
[----:B------:R-:W-:Y:S05]  /*8f10*/  BSYNC.RECONVERGENT B0 ;  /* 0x0000000000007941 */ /* 0x000fea0003800200 */
.L_x_0:
[----:B------:R-:W-:Y:S05]  /*8f20*/  EXIT ;  /* 0x000000000000794d */ /* 0x000fea0003800000 */
.L_x_4:
[----:B------:R-:W-:-:S00]  /*8f30*/  BRA `(.L_x_4) ;  /* 0xfffffffc00fc7947 */ /* 0x000fc0000383ffff */
[----:B------:R-:W-:-:S00]  /*8f40*/  NOP ;  /* 0x0000000000007918 */ /* 0x000fc00000000000 */
        /* <DEDUP_REMOVED lines=11> */
.L_x_5:


//--------------------- .nv.shared.reserved.0     --------------------------
	.section	.nv.shared.reserved.0,"aw",@nobits
	.weak		__nv_reservedSMEM_offset_0_alias
	.size		__nv_reservedSMEM_offset_0_alias, 0, 64
	.other		__nv_reservedSMEM_offset_0_alias,@"STO_CUDA_RESERVED_SHARED STV_DEFAULT"
__nv_reservedSMEM_offset_0_alias:
	.zero		0
	.zero		64


//--------------------- .nv.constant0._Z11brute_forcePyS_S_PVi --------------------------
	.section	.nv.constant0._Z11brute_forcePyS_S_PVi,"a",@progbits
	.sectionflags	@""
	.align	4
.nv.constant0._Z11brute_forcePyS_S_PVi:
	.zero		928


//--------------------- SYMBOLS --------------------------

	.type		.nv.reservedSmem.offset0,@object
	.size		.nv.reservedSmem.offset0,0x4
